	.target	sm_80

	.elftype	@"ET_EXEC"


//--------------------- .note.nv.tkinfo           --------------------------
	.section	.note.nv.tkinfo,"",@"SHT_NOTE"
	.sectionflags	@"SHF_NOTE_NV_TKINFO"
	.tkinfo
        /*0018*/ 	.word	0x00000002
        /*0030*/ 	.string	""
        /*0030*/ 	.string	"ptxas"
        /*0030*/ 	.string	"Cuda compilation tools, release 13.0, V13.0.88"
        /*0030*/ 	.string	"Build cuda_13.0.r13.0/compiler.36424714_0"
        /*0030*/ 	.string	"-v  -suppress-debug-info  -lineinfo  -arch sm_80 "



//--------------------- .note.nv.cuinfo           --------------------------
	.section	.note.nv.cuinfo,"",@"SHT_NOTE"
	.sectionflags	@"SHF_NOTE_NV_CUINFO"
        /*0018*/ 	.short	0x0002
        /*001a*/ 	.short	0x0050
        /*001c*/ 	.short	0x0082
	.zero		2


//--------------------- .nv.info                  --------------------------
	.section	.nv.info,"",@"SHT_CUDA_INFO"
	.align	4


	//----- nvinfo : EIATTR_REGCOUNT
	.align		4
        /*0000*/ 	.byte	0x04, 0x2f
        /*0002*/ 	.short	(.L_2 - .L_1)
	.align		4
.L_1:
        /*0004*/ 	.word	index@(attn_fwd)
        /*0008*/ 	.word	0x00000080


	//----- nvinfo : EIATTR_FRAME_SIZE
	.align		4
.L_2:
        /*000c*/ 	.byte	0x04, 0x11
        /*000e*/ 	.short	(.L_4 - .L_3)
	.align		4
.L_3:
        /*0010*/ 	.word	index@(attn_fwd)
        /*0014*/ 	.word	0x00000000


	//----- nvinfo : EIATTR_MIN_STACK_SIZE
	.align		4
.L_4:
        /*0018*/ 	.byte	0x04, 0x12
        /*001a*/ 	.short	(.L_6 - .L_5)
	.align		4
.L_5:
        /*001c*/ 	.word	index@(attn_fwd)
        /*0020*/ 	.word	0x00000000
.L_6:


//--------------------- .nv.info.attn_fwd         --------------------------
	.section	.nv.info.attn_fwd,"",@"SHT_CUDA_INFO"
	.sectionflags	@""
	.align	4


	//----- nvinfo : EIATTR_CUDA_API_VERSION
	.align		4
        /*0000*/ 	.byte	0x04, 0x37
        /*0002*/ 	.short	(.L_8 - .L_7)
.L_7:
        /*0004*/ 	.word	0x00000082


	//----- nvinfo : EIATTR_SW2861232_WAR
	.align		4
.L_8:
        /*0008*/ 	.byte	0x01, 0x35
	.zero		2


	//----- nvinfo : EIATTR_PARAM_CBANK
	.align		4
        /*000c*/ 	.byte	0x04, 0x0a
        /*000e*/ 	.short	(.L_10 - .L_9)
	.align		4
.L_9:
        /*0010*/ 	.word	index@(.nv.constant0.attn_fwd)
        /*0014*/ 	.short	0x0160
        /*0016*/ 	.short	0x0088


	//----- nvinfo : EIATTR_CBANK_PARAM_SIZE
	.align		4
.L_10:
        /*0018*/ 	.byte	0x03, 0x19
        /*001a*/ 	.short	0x0088


	//----- nvinfo : EIATTR_KPARAM_INFO
	.align		4
        /*001c*/ 	.byte	0x04, 0x17
        /*001e*/ 	.short	(.L_12 - .L_11)
.L_11:
        /*0020*/ 	.word	0x00000000
        /*0024*/ 	.short	0x0019
        /*0026*/ 	.short	0x0080
        /*0028*/ 	.byte	0x00, 0xf4, 0x21, 0x00


	//----- nvinfo : EIATTR_KPARAM_INFO
	.align		4
.L_12:
        /*002c*/ 	.byte	0x04, 0x17
        /*002e*/ 	.short	(.L_14 - .L_13)
.L_13:
        /*0030*/ 	.word	0x00000000
        /*0034*/ 	.short	0x0018
        /*0036*/ 	.short	0x0078
        /*0038*/ 	.byte	0x00, 0xf4, 0x21, 0x00


	//----- nvinfo : EIATTR_KPARAM_INFO
	.align		4
.L_14:
        /*003c*/ 	.byte	0x04, 0x17
        /*003e*/ 	.short	(.L_16 - .L_15)
.L_15:
        /*0040*/ 	.word	0x00000000
        /*0044*/ 	.short	0x0017
        /*0046*/ 	.short	0x0070
        /*0048*/ 	.byte	0x00, 0xf0, 0x11, 0x00


	//----- nvinfo : EIATTR_KPARAM_INFO
	.align		4
.L_16:
        /*004c*/ 	.byte	0x04, 0x17
        /*004e*/ 	.short	(.L_18 - .L_17)
.L_17:
        /*0050*/ 	.word	0x00000000
        /*0054*/ 	.short	0x0016
        /*0056*/ 	.short	0x006c
        /*0058*/ 	.byte	0x00, 0xf0, 0x11, 0x00


	//----- nvinfo : EIATTR_KPARAM_INFO
	.align		4
.L_18:
        /*005c*/ 	.byte	0x04, 0x17
        /*005e*/ 	.short	(.L_20 - .L_19)
.L_19:
        /*0060*/ 	.word	0x00000000
        /*0064*/ 	.short	0x0015
        /*0066*/ 	.short	0x0068
        /*0068*/ 	.byte	0x00, 0xf0, 0x11, 0x00


	//----- nvinfo : EIATTR_KPARAM_INFO
	.align		4
.L_20:
        /*006c*/ 	.byte	0x04, 0x17
        /*006e*/ 	.short	(.L_22 - .L_21)
.L_21:
        /*0070*/ 	.word	0x00000000
        /*0074*/ 	.short	0x0014
        /*0076*/ 	.short	0x0064
        /*0078*/ 	.byte	0x00, 0xf0, 0x11, 0x00


	//----- nvinfo : EIATTR_KPARAM_INFO
	.align		4
.L_22:
        /*007c*/ 	.byte	0x04, 0x17
        /*007e*/ 	.short	(.L_24 - .L_23)
.L_23:
        /*0080*/ 	.word	0x00000000
        /*0084*/ 	.short	0x0013
        /*0086*/ 	.short	0x0060
        /*0088*/ 	.byte	0x00, 0xf0, 0x11, 0x00


	//----- nvinfo : EIATTR_KPARAM_INFO
	.align		4
.L_24:
        /*008c*/ 	.byte	0x04, 0x17
        /*008e*/ 	.short	(.L_26 - .L_25)
.L_25:
        /*0090*/ 	.word	0x00000000
        /*0094*/ 	.short	0x0012
        /*0096*/ 	.short	0x005c
        /*0098*/ 	.byte	0x00, 0xf0, 0x11, 0x00


	//----- nvinfo : EIATTR_KPARAM_INFO
	.align		4
.L_26:
        /*009c*/ 	.byte	0x04, 0x17
        /*009e*/ 	.short	(.L_28 - .L_27)
.L_27:
        /*00a0*/ 	.word	0x00000000
        /*00a4*/ 	.short	0x0011
        /*00a6*/ 	.short	0x0058
        /*00a8*/ 	.byte	0x00, 0xf0, 0x11, 0x00


	//----- nvinfo : EIATTR_KPARAM_INFO
	.align		4
.L_28:
        /*00ac*/ 	.byte	0x04, 0x17
        /*00ae*/ 	.short	(.L_30 - .L_29)
.L_29:
        /*00b0*/ 	.word	0x00000000
        /*00b4*/ 	.short	0x0010
        /*00b6*/ 	.short	0x0054
        /*00b8*/ 	.byte	0x00, 0xf0, 0x11, 0x00


	//----- nvinfo : EIATTR_KPARAM_INFO
	.align		4
.L_30:
        /*00bc*/ 	.byte	0x04, 0x17
        /*00be*/ 	.short	(.L_32 - .L_31)
.L_31:
        /*00c0*/ 	.word	0x00000000
        /*00c4*/ 	.short	0x000f
        /*00c6*/ 	.short	0x0050
        /*00c8*/ 	.byte	0x00, 0xf0, 0x11, 0x00


	//----- nvinfo : EIATTR_KPARAM_INFO
	.align		4
.L_32:
        /*00cc*/ 	.byte	0x04, 0x17
        /*00ce*/ 	.short	(.L_34 - .L_33)
.L_33:
        /*00d0*/ 	.word	0x00000000
        /*00d4*/ 	.short	0x000e
        /*00d6*/ 	.short	0x004c
        /*00d8*/ 	.byte	0x00, 0xf0, 0x11, 0x00


	//----- nvinfo : EIATTR_KPARAM_INFO
	.align		4
.L_34:
        /*00dc*/ 	.byte	0x04, 0x17
        /*00de*/ 	.short	(.L_36 - .L_35)
.L_35:
        /*00e0*/ 	.word	0x00000000
        /*00e4*/ 	.short	0x000d
        /*00e6*/ 	.short	0x0048
        /*00e8*/ 	.byte	0x00, 0xf0, 0x11, 0x00


	//----- nvinfo : EIATTR_KPARAM_INFO
	.align		4
.L_36:
        /*00ec*/ 	.byte	0x04, 0x17
        /*00ee*/ 	.short	(.L_38 - .L_37)
.L_37:
        /*00f0*/ 	.word	0x00000000
        /*00f4*/ 	.short	0x000c
        /*00f6*/ 	.short	0x0044
        /*00f8*/ 	.byte	0x00, 0xf0, 0x11, 0x00


	//----- nvinfo : EIATTR_KPARAM_INFO
	.align		4
.L_38:
        /*00fc*/ 	.byte	0x04, 0x17
        /*00fe*/ 	.short	(.L_40 - .L_39)
.L_39:
        /*0100*/ 	.word	0x00000000
        /*0104*/ 	.short	0x000b
        /*0106*/ 	.short	0x0040
        /*0108*/ 	.byte	0x00, 0xf0, 0x11, 0x00


	//----- nvinfo : EIATTR_KPARAM_INFO
	.align		4
.L_40:
        /*010c*/ 	.byte	0x04, 0x17
        /*010e*/ 	.short	(.L_42 - .L_41)
.L_41:
        /*0110*/ 	.word	0x00000000
        /*0114*/ 	.short	0x000a
        /*0116*/ 	.short	0x003c
        /*0118*/ 	.byte	0x00, 0xf0, 0x11, 0x00


	//----- nvinfo : EIATTR_KPARAM_INFO
	.align		4
.L_42:
        /*011c*/ 	.byte	0x04, 0x17
        /*011e*/ 	.short	(.L_44 - .L_43)
.L_43:
        /*0120*/ 	.word	0x00000000
        /*0124*/ 	.short	0x0009
        /*0126*/ 	.short	0x0038
        /*0128*/ 	.byte	0x00, 0xf0, 0x11, 0x00


	//----- nvinfo : EIATTR_KPARAM_INFO
	.align		4
.L_44:
        /*012c*/ 	.byte	0x04, 0x17
        /*012e*/ 	.short	(.L_46 - .L_45)
.L_45:
        /*0130*/ 	.word	0x00000000
        /*0134*/ 	.short	0x0008
        /*0136*/ 	.short	0x0034
        /*0138*/ 	.byte	0x00, 0xf0, 0x11, 0x00


	//----- nvinfo : EIATTR_KPARAM_INFO
	.align		4
.L_46:
        /*013c*/ 	.byte	0x04, 0x17
        /*013e*/ 	.short	(.L_48 - .L_47)
.L_47:
        /*0140*/ 	.word	0x00000000
        /*0144*/ 	.short	0x0007
        /*0146*/ 	.short	0x0030
        /*0148*/ 	.byte	0x00, 0xf0, 0x11, 0x00


	//----- nvinfo : EIATTR_KPARAM_INFO
	.align		4
.L_48:
        /*014c*/ 	.byte	0x04, 0x17
        /*014e*/ 	.short	(.L_50 - .L_49)
.L_49:
        /*0150*/ 	.word	0x00000000
        /*0154*/ 	.short	0x0006
        /*0156*/ 	.short	0x002c
        /*0158*/ 	.byte	0x00, 0xf0, 0x11, 0x00


	//----- nvinfo : EIATTR_KPARAM_INFO
	.align		4
.L_50:
        /*015c*/ 	.byte	0x04, 0x17
        /*015e*/ 	.short	(.L_52 - .L_51)
.L_51:
        /*0160*/ 	.word	0x00000000
        /*0164*/ 	.short	0x0005
        /*0166*/ 	.short	0x0028
        /*0168*/ 	.byte	0x00, 0xf0, 0x11, 0x00


	//----- nvinfo : EIATTR_KPARAM_INFO
	.align		4
.L_52:
        /*016c*/ 	.byte	0x04, 0x17
        /*016e*/ 	.short	(.L_54 - .L_53)
.L_53:
        /*0170*/ 	.word	0x00000000
        /*0174*/ 	.short	0x0004
        /*0176*/ 	.short	0x0020
        /*0178*/ 	.byte	0x00, 0xf4, 0x21, 0x00


	//----- nvinfo : EIATTR_KPARAM_INFO
	.align		4
.L_54:
        /*017c*/ 	.byte	0x04, 0x17
        /*017e*/ 	.short	(.L_56 - .L_55)
.L_55:
        /*0180*/ 	.word	0x00000000
        /*0184*/ 	.short	0x0003
        /*0186*/ 	.short	0x0018
        /*0188*/ 	.byte	0x00, 0xf4, 0x21, 0x00


	//----- nvinfo : EIATTR_KPARAM_INFO
	.align		4
.L_56:
        /*018c*/ 	.byte	0x04, 0x17
        /*018e*/ 	.short	(.L_58 - .L_57)
.L_57:
        /*0190*/ 	.word	0x00000000
        /*0194*/ 	.short	0x0002
        /*0196*/ 	.short	0x0010
        /*0198*/ 	.byte	0x00, 0xf4, 0x21, 0x00


	//----- nvinfo : EIATTR_KPARAM_INFO
	.align		4
.L_58:
        /*019c*/ 	.byte	0x04, 0x17
        /*019e*/ 	.short	(.L_60 - .L_59)
.L_59:
        /*01a0*/ 	.word	0x00000000
        /*01a4*/ 	.short	0x0001
        /*01a6*/ 	.short	0x0008
        /*01a8*/ 	.byte	0x00, 0xf4, 0x21, 0x00


	//----- nvinfo : EIATTR_KPARAM_INFO
	.align		4
.L_60:
        /*01ac*/ 	.byte	0x04, 0x17
        /*01ae*/ 	.short	(.L_62 - .L_61)
.L_61:
        /*01b0*/ 	.word	0x00000000
        /*01b4*/ 	.short	0x0000
        /*01b6*/ 	.short	0x0000
        /*01b8*/ 	.byte	0x00, 0xf4, 0x21, 0x00


	//----- nvinfo : EIATTR_MAXREG_COUNT
	.align		4
.L_62:
        /*01bc*/ 	.byte	0x03, 0x1b
        /*01be*/ 	.short	0x00ff


	//----- nvinfo : EIATTR_NUM_BARRIERS
	.align		4
        /*01c0*/ 	.byte	0x02, 0x4c
        /*01c2*/ 	.byte	0x01
	.zero		1


	//----- nvinfo : EIATTR_MERCURY_ISA_VERSION
	.align		4
        /*01c4*/ 	.byte	0x03, 0x5f
        /*01c6*/ 	.short	0x0000


	//----- nvinfo : EIATTR_COOP_GROUP_MASK_REGIDS
	.align		4
        /*01c8*/ 	.byte	0x04, 0x29
        /*01ca*/ 	.short	(.L_64 - .L_63)


	//   ....[0]....
.L_63:
        /*01cc*/ 	.word	0xffffffff


	//   ....[1]....
        /*01d0*/ 	.word	0xffffffff


	//   ....[2]....
        /*01d4*/ 	.word	0xffffffff


	//   ....[3]....
        /*01d8*/ 	.word	0xffffffff


	//   ....[4]....
        /*01dc*/ 	.word	0xffffffff


	//   ....[5]....
        /*01e0*/ 	.word	0xffffffff


	//   ....[6]....
        /*01e4*/ 	.word	0xffffffff


	//   ....[7]....
        /*01e8*/ 	.word	0xffffffff


	//   ....[8]....
        /*01ec*/ 	.word	0xffffffff


	//   ....[9]....
        /*01f0*/ 	.word	0xffffffff


	//   ....[10]....
        /*01f4*/ 	.word	0xffffffff


	//   ....[11]....
        /*01f8*/ 	.word	0xffffffff


	//   ....[12]....
        /*01fc*/ 	.word	0xffffffff


	//   ....[13]....
        /*0200*/ 	.word	0xffffffff


	//   ....[14]....
        /*0204*/ 	.word	0xffffffff


	//   ....[15]....
        /*0208*/ 	.word	0xffffffff


	//   ....[16]....
        /*020c*/ 	.word	0xffffffff


	//   ....[17]....
        /*0210*/ 	.word	0xffffffff


	//----- nvinfo : EIATTR_COOP_GROUP_INSTR_OFFSETS
	.align		4
.L_64:
        /*0214*/ 	.byte	0x04, 0x28
        /*0216*/ 	.short	(.L_66 - .L_65)


	//   ....[0]....
.L_65:
        /*0218*/ 	.word	0x000018c0


	//   ....[1]....
        /*021c*/ 	.word	0x000018d0


	//   ....[2]....
        /*0220*/ 	.word	0x000018e0


	//   ....[3]....
        /*0224*/ 	.word	0x000018f0


	//   ....[4]....
        /*0228*/ 	.word	0x00001930


	//   ....[5]....
        /*022c*/ 	.word	0x00001950


	//   ....[6]....
        /*0230*/ 	.word	0x00001960


	//   ....[7]....
        /*0234*/ 	.word	0x00001970


	//   ....[8]....
        /*0238*/ 	.word	0x00001a20


	//   ....[9]....
        /*023c*/ 	.word	0x00001c90


	//   ....[10]....
        /*0240*/ 	.word	0x00001ca0


	//   ....[11]....
        /*0244*/ 	.word	0x00001cc0


	//   ....[12]....
        /*0248*/ 	.word	0x00001cd0


	//   ....[13]....
        /*024c*/ 	.word	0x00001d00


	//   ....[14]....
        /*0250*/ 	.word	0x00001d20


	//   ....[15]....
        /*0254*/ 	.word	0x00001d40


	//   ....[16]....
        /*0258*/ 	.word	0x00001d50


	//   ....[17]....
        /*025c*/ 	.word	0x00001e10


	//----- nvinfo : EIATTR_EXIT_INSTR_OFFSETS
	.align		4
.L_66:
        /*0260*/ 	.byte	0x04, 0x1c
        /*0262*/ 	.short	(.L_68 - .L_67)


	//   ....[0]....
.L_67:
        /*0264*/ 	.word	0x000037e0


	//   ....[1]....
        /*0268*/ 	.word	0x00003880


	//----- nvinfo : EIATTR_REQNTID
	.align		4
.L_68:
        /*026c*/ 	.byte	0x04, 0x10
        /*026e*/ 	.short	(.L_70 - .L_69)
.L_69:
        /*0270*/ 	.word	0x00000100
        /*0274*/ 	.word	0x00000001
        /*0278*/ 	.word	0x00000001
.L_70:


//--------------------- .nv.callgraph             --------------------------
	.section	.nv.callgraph,"",@"SHT_CUDA_CALLGRAPH"
	.align	4
	.sectionentsize	8
	.align		4
        /*0000*/ 	.word	0x00000000
	.align		4
        /*0004*/ 	.word	0xffffffff
	.align		4
        /*0008*/ 	.word	0x00000000
	.align		4
        /*000c*/ 	.word	0xfffffffe
	.align		4
        /*0010*/ 	.word	0x00000000
	.align		4
        /*0014*/ 	.word	0xfffffffd
	.align		4
        /*0018*/ 	.word	0x00000000
	.align		4
        /*001c*/ 	.word	0xfffffffc


//--------------------- .nv.rel.action            --------------------------
	.section	.nv.rel.action,"",@"SHT_CUDA_RELOCINFO"
	.align	8
	.sectionentsize	8
        /*0000*/ 	.byte	0x73, 0x00, 0x00, 0x00, 0x00, 0x00, 0x00, 0x00, 0x00, 0x00, 0x00, 0x11, 0x25, 0x00, 0x05, 0x36


//--------------------- .nv.constant4             --------------------------
	.section	.nv.constant4,"a",@progbits
	.align	8
	.align		8
.nv.constant4:
        /*0000*/ 	.dword	_$_str


//--------------------- .nv.constant0.attn_fwd    --------------------------
	.section	.nv.constant0.attn_fwd,"a",@progbits
	.sectionflags	@""
	.align	4
.nv.constant0.attn_fwd:
	.zero		488


//--------------------- .text.attn_fwd            --------------------------
	.section	.text.attn_fwd,"ax",@progbits
	.sectioninfo	@"SHI_REGISTERS=128"
	.align	128
        .global         attn_fwd
        .type           attn_fwd,@function
        .size           attn_fwd,(.L_x_3 - attn_fwd)
        .other          attn_fwd,@"STO_CUDA_ENTRY STV_DEFAULT"
attn_fwd:
.text.attn_fwd:
[----:B------:R-:W-:Y:S02]  /*0000*/  IMAD.MOV.U32 R1, RZ, RZ, c[0x0][0x28] ;  /* 0x00000a00ff017624 */ /* 0x000fe400078e00ff */
[----:B------:R-:W0:Y:S01]  /*0010*/  S2R R70, SR_CTAID.X ;  /* 0x0000000000467919 */ /* 0x000e220000002500 */
[----:B------:R-:W-:Y:S01]  /*0020*/  MOV R32, c[0x0][0x198] ;  /* 0x0000660000207a02 */ /* 0x000fe20000000f00 */
[----:B------:R-:W-:Y:S02]  /*0030*/  ULDC.64 UR6, c[0x0][0x118] ;  /* 0x0000460000067ab9 */ /* 0x000fe40000000a00 */
[----:B------:R-:W1:Y:S04]  /*0040*/  S2R R0, SR_TID.X ;  /* 0x0000000000007919 */ /* 0x000e680000002100 */
[----:B------:R-:W2:Y:S01]  /*0050*/  S2R R2, SR_CTAID.Y ;  /* 0x0000000000027919 */ /* 0x000ea20000002600 */
[----:B0-----:R-:W-:Y:S01]  /*0060*/  IMAD.SHL.U32 R70, R70, 0x20, RZ ;  /* 0x0000002046467824 */ /* 0x001fe200078e00ff */
[----:B-1----:R-:W-:-:S04]  /*0070*/  SHF.R.U32.HI R16, RZ, 0x5, R0 ;  /* 0x00000005ff107819 */ /* 0x002fc80000011600 */
[----:B------:R-:W-:Y:S01]  /*0080*/  LOP3.LUT R82, R70, 0x1f, R0, 0xf8, !PT ;  /* 0x0000001f46527812 */ /* 0x000fe200078ef800 */
[----:B--2---:R-:W-:Y:S01]  /*0090*/  IMAD R3, R2, c[0x0][0x190], RZ ;  /* 0x0000640002037a24 */ /* 0x004fe200078e02ff */
[----:B------:R-:W-:-:S03]  /*00a0*/  SGXT.U32 R16, R16, 0x3 ;  /* 0x000000031010781a */ /* 0x000fc60000000000 */
[----:B------:R-:W-:Y:S02]  /*00b0*/  IMAD R5, R82, c[0x0][0x194], RZ ;  /* 0x0000650052057a24 */ /* 0x000fe400078e02ff */
[----:B------:R-:W-:Y:S02]  /*00c0*/  IMAD.SHL.U32 R4, R3, 0x2, RZ ;  /* 0x0000000203047824 */ /* 0x000fe400078e00ff */
[----:B------:R-:W-:Y:S02]  /*00d0*/  IMAD.SHL.U32 R7, R5, 0x2, RZ ;  /* 0x0000000205077824 */ /* 0x000fe400078e00ff */
[----:B------:R-:W-:Y:S02]  /*00e0*/  IMAD R8, R16, c[0x0][0x198], RZ ;  /* 0x0000660010087a24 */ /* 0x000fe400078e02ff */
[----:B------:R-:W-:Y:S01]  /*00f0*/  IMAD.HI R3, R3, 0x2, RZ ;  /* 0x0000000203037827 */ /* 0x000fe200078e02ff */
[----:B------:R-:W-:Y:S02]  /*0100*/  IADD3 R28, P0, P1, R7, c[0x0][0x160], R4 ;  /* 0x00005800071c7a10 */ /* 0x000fe4000791e004 */
[----:B------:R-:W-:Y:S01]  /*0110*/  LEA R7, R32, R8, 0x3 ;  /* 0x0000000820077211 */ /* 0x000fe200078e18ff */
[----:B------:R-:W-:-:S05]  /*0120*/  IMAD.HI R6, R5, 0x2, RZ ;  /* 0x0000000205067827 */ /* 0x000fca00078e02ff */
[----:B------:R-:W-:Y:S01]  /*0130*/  IADD3.X R30, R6, c[0x0][0x164], R3, P0, P1 ;  /* 0x00005900061e7a10 */ /* 0x000fe200007e2403 */
[----:B------:R-:W-:Y:S01]  /*0140*/  IMAD R3, R32, 0x8, R7 ;  /* 0x0000000820037824 */ /* 0x000fe200078e0207 */
[-C--:B------:R-:W-:Y:S02]  /*0150*/  LEA R4, P0, R8, R28.reuse, 0x1 ;  /* 0x0000001c08047211 */ /* 0x080fe400078008ff */
[----:B------:R-:W-:Y:S01]  /*0160*/  LEA R6, P1, R7, R28, 0x1 ;  /* 0x0000001c07067211 */ /* 0x000fe200078208ff */
[----:B------:R-:W-:Y:S01]  /*0170*/  IMAD R11, R32, 0x8, R3 ;  /* 0x00000008200b7824 */ /* 0x000fe200078e0203 */
[----:B------:R-:W-:Y:S02]  /*0180*/  LEA.HI.X.SX32 R5, R8, R30, 0x1, P0 ;  /* 0x0000001e08057211 */ /* 0x000fe400000f0eff */
[----:B------:R-:W-:Y:S02]  /*0190*/  LEA R8, P0, R3, R28, 0x1 ;  /* 0x0000001c03087211 */ /* 0x000fe400078008ff */
[-C--:B------:R-:W-:Y:S01]  /*01a0*/  LEA.HI.X.SX32 R7, R7, R30.reuse, 0x1, P1 ;  /* 0x0000001e07077211 */ /* 0x080fe200008f0eff */
[----:B------:R0:W2:Y:S01]  /*01b0*/  LDG.E.U16 R18, [R4.64] ;  /* 0x0000000604127981 */ /* 0x0000a2000c1e1500 */
[----:B------:R-:W-:-:S02]  /*01c0*/  LEA.HI.X.SX32 R9, R3, R30, 0x1, P0 ;  /* 0x0000001e03097211 */ /* 0x000fc400000f0eff */
[C---:B------:R-:W-:Y:S01]  /*01d0*/  LEA R10, P0, R11.reuse, R28, 0x1 ;  /* 0x0000001c0b0a7211 */ /* 0x040fe200078008ff */
[----:B------:R1:W3:Y:S01]  /*01e0*/  LDG.E.U16 R19, [R6.64] ;  /* 0x0000000606137981 */ /* 0x0002e2000c1e1500 */
[C---:B------:R-:W-:Y:S02]  /*01f0*/  LEA R3, R32.reuse, R11, 0x3 ;  /* 0x0000000b20037211 */ /* 0x040fe400078e18ff */
[----:B------:R-:W-:Y:S01]  /*0200*/  LEA.HI.X.SX32 R11, R11, R30, 0x1, P0 ;  /* 0x0000001e0b0b7211 */ /* 0x000fe200000f0eff */
[----:B------:R4:W5:Y:S01]  /*0210*/  LDG.E.U16 R20, [R8.64] ;  /* 0x0000000608147981 */ /* 0x000962000c1e1500 */
[C---:B------:R-:W-:Y:S01]  /*0220*/  LEA R12, P0, R3.reuse, R28, 0x1 ;  /* 0x0000001c030c7211 */ /* 0x040fe200078008ff */
[C---:B------:R-:W-:Y:S02]  /*0230*/  IMAD R15, R32.reuse, 0x8, R3 ;  /* 0x00000008200f7824 */ /* 0x040fe400078e0203 */
[----:B------:R1:W5:Y:S01]  /*0240*/  LDG.E.U16 R21, [R10.64] ;  /* 0x000000060a157981 */ /* 0x000362000c1e1500 */
[----:B------:R-:W-:Y:S01]  /*0250*/  LEA.HI.X.SX32 R13, R3, R30, 0x1, P0 ;  /* 0x0000001e030d7211 */ /* 0x000fe200000f0eff */
[----:B------:R-:W-:Y:S01]  /*0260*/  IMAD R3, R32, 0x8, R15 ;  /* 0x0000000820037824 */ /* 0x000fe200078e020f */
[----:B0-----:R-:W-:-:S03]  /*0270*/  LEA R4, P0, R15, R28, 0x1 ;  /* 0x0000001c0f047211 */ /* 0x001fc600078008ff */
[----:B------:R0:W5:Y:S01]  /*0280*/  LDG.E.U16 R22, [R12.64] ;  /* 0x000000060c167981 */ /* 0x000162000c1e1500 */
[----:B------:R-:W-:Y:S02]  /*0290*/  LEA R14, P1, R3, R28, 0x1 ;  /* 0x0000001c030e7211 */ /* 0x000fe400078208ff */
[C---:B------:R-:W-:Y:S02]  /*02a0*/  LEA R17, R32.reuse, R3, 0x3 ;  /* 0x0000000320117211 */ /* 0x040fe400078e18ff */
[-C--:B------:R-:W-:Y:S02]  /*02b0*/  LEA.HI.X.SX32 R5, R15, R30.reuse, 0x1, P0 ;  /* 0x0000001e0f057211 */ /* 0x080fe400000f0eff */
[----:B------:R-:W-:Y:S01]  /*02c0*/  LEA.HI.X.SX32 R15, R3, R30, 0x1, P1 ;  /* 0x0000001e030f7211 */ /* 0x000fe200008f0eff */
[C---:B------:R-:W-:Y:S01]  /*02d0*/  IMAD R3, R32.reuse, 0x8, R17 ;  /* 0x0000000820037824 */ /* 0x040fe200078e0211 */
[C---:B-1----:R-:W-:Y:S01]  /*02e0*/  LEA R6, P0, R17.reuse, R28, 0x1 ;  /* 0x0000001c11067211 */ /* 0x042fe200078008ff */
[----:B------:R1:W5:Y:S02]  /*02f0*/  LDG.E.U16 R23, [R4.64] ;  /* 0x0000000604177981 */ /* 0x000364000c1e1500 */
[----:B------:R-:W-:Y:S01]  /*0300*/  IMAD R11, R32, 0x8, R3 ;  /* 0x00000008200b7824 */ /* 0x000fe200078e0203 */
[----:B------:R-:W-:Y:S01]  /*0310*/  LEA.HI.X.SX32 R7, R17, R30, 0x1, P0 ;  /* 0x0000001e11077211 */ /* 0x000fe200000f0eff */
[----:B------:R0:W5:Y:S01]  /*0320*/  LDG.E.U16 R24, [R14.64] ;  /* 0x000000060e187981 */ /* 0x000162000c1e1500 */
[----:B----4-:R-:W-:-:S03]  /*0330*/  LEA R8, P0, R3, R28, 0x1 ;  /* 0x0000001c03087211 */ /* 0x010fc600078008ff */
[----:B------:R4:W5:Y:S01]  /*0340*/  LDG.E.U16 R25, [R6.64] ;  /* 0x0000000606197981 */ /* 0x000962000c1e1500 */
[----:B------:R-:W-:Y:S02]  /*0350*/  LEA.HI.X.SX32 R9, R3, R30, 0x1, P0 ;  /* 0x0000001e03097211 */ /* 0x000fe400000f0eff */
[C---:B------:R-:W-:Y:S02]  /*0360*/  LEA R3, R32.reuse, R11, 0x3 ;  /* 0x0000000b20037211 */ /* 0x040fe400078e18ff */
[-C--:B------:R-:W-:Y:S01]  /*0370*/  LEA R10, P0, R11, R28.reuse, 0x1 ;  /* 0x0000001c0b0a7211 */ /* 0x080fe200078008ff */
[----:B------:R4:W5:Y:S01]  /*0380*/  LDG.E.U16 R26, [R8.64] ;  /* 0x00000006081a7981 */ /* 0x000962000c1e1500 */
[----:B0-----:R-:W-:Y:S01]  /*0390*/  LEA R12, P1, R3, R28, 0x1 ;  /* 0x0000001c030c7211 */ /* 0x001fe200078208ff */
[----:B------:R-:W-:-:S03]  /*03a0*/  IMAD R17, R32, 0x8, R3 ;  /* 0x0000000820117824 */ /* 0x000fc600078e0203 */
[-C--:B------:R-:W-:Y:S01]  /*03b0*/  LEA.HI.X.SX32 R13, R3, R30.reuse, 0x1, P1 ;  /* 0x0000001e030d7211 */ /* 0x080fe200008f0eff */
[C---:B------:R-:W-:Y:S01]  /*03c0*/  IMAD R3, R32.reuse, 0x8, R17 ;  /* 0x0000000820037824 */ /* 0x040fe200078e0211 */
[----:B------:R-:W-:Y:S02]  /*03d0*/  LEA.HI.X.SX32 R11, R11, R30, 0x1, P0 ;  /* 0x0000001e0b0b7211 */ /* 0x000fe400000f0eff */
[C---:B-1----:R-:W-:Y:S01]  /*03e0*/  LEA R4, P0, R17.reuse, R28, 0x1 ;  /* 0x0000001c11047211 */ /* 0x042fe200078008ff */
[----:B------:R0:W5:Y:S01]  /*03f0*/  LDG.E.U16 R12, [R12.64] ;  /* 0x000000060c0c7981 */ /* 0x000162000c1e1500 */
[C---:B------:R-:W-:Y:S02]  /*0400*/  LEA R15, R32.reuse, R3, 0x3 ;  /* 0x00000003200f7211 */ /* 0x040fe400078e18ff */
[----:B------:R-:W-:Y:S01]  /*0410*/  LEA.HI.X.SX32 R5, R17, R30, 0x1, P0 ;  /* 0x0000001e11057211 */ /* 0x000fe200000f0eff */
[----:B------:R1:W5:Y:S01]  /*0420*/  LDG.E.U16 R27, [R10.64] ;  /* 0x000000060a1b7981 */ /* 0x000362000c1e1500 */
[----:B----4-:R-:W-:Y:S01]  /*0430*/  LEA R6, P0, R3, R28, 0x1 ;  /* 0x0000001c03067211 */ /* 0x010fe200078008ff */
[----:B------:R-:W-:-:S02]  /*0440*/  IMAD R17, R32, 0x8, R15 ;  /* 0x0000000820117824 */ /* 0x000fc400078e020f */
[----:B------:R4:W5:Y:S01]  /*0450*/  LDG.E.U16 R4, [R4.64] ;  /* 0x0000000604047981 */ /* 0x000962000c1e1500 */
[----:B------:R-:W-:Y:S01]  /*0460*/  LEA.HI.X.SX32 R7, R3, R30, 0x1, P0 ;  /* 0x0000001e03077211 */ /* 0x000fe200000f0eff */
[----:B------:R-:W-:Y:S01]  /*0470*/  IMAD R3, R32, 0x8, R17 ;  /* 0x0000000820037824 */ /* 0x000fe200078e0211 */
[-C--:B------:R-:W-:Y:S02]  /*0480*/  LEA R8, P0, R15, R28.reuse, 0x1 ;  /* 0x0000001c0f087211 */ /* 0x080fe400078008ff */
[----:B------:R-:W-:Y:S01]  /*0490*/  LEA R14, P1, R17, R28, 0x1 ;  /* 0x0000001c110e7211 */ /* 0x000fe200078208ff */
[----:B------:R-:W5:Y:S01]  /*04a0*/  LDG.E.U16 R6, [R6.64] ;  /* 0x0000000606067981 */ /* 0x000f62000c1e1500 */
[----:B------:R-:W-:Y:S02]  /*04b0*/  LEA.HI.X.SX32 R9, R15, R30, 0x1, P0 ;  /* 0x0000001e0f097211 */ /* 0x000fe400000f0eff */
[----:B-1----:R-:W-:Y:S02]  /*04c0*/  LEA R10, P0, R3, R28, 0x1 ;  /* 0x0000001c030a7211 */ /* 0x002fe400078008ff */
[-C--:B------:R-:W-:Y:S01]  /*04d0*/  LEA.HI.X.SX32 R15, R17, R30.reuse, 0x1, P1 ;  /* 0x0000001e110f7211 */ /* 0x080fe200008f0eff */
[----:B------:R-:W5:Y:S01]  /*04e0*/  LDG.E.U16 R8, [R8.64] ;  /* 0x0000000608087981 */ /* 0x000f62000c1e1500 */
[----:B------:R-:W-:-:S03]  /*04f0*/  LEA.HI.X.SX32 R11, R3, R30, 0x1, P0 ;  /* 0x0000001e030b7211 */ /* 0x000fc600000f0eff */
[----:B------:R-:W5:Y:S04]  /*0500*/  LDG.E.U16 R14, [R14.64] ;  /* 0x000000060e0e7981 */ /* 0x000f68000c1e1500 */
[----:B------:R-:W5:Y:S01]  /*0510*/  LDG.E.U16 R10, [R10.64] ;  /* 0x000000060a0a7981 */ /* 0x000f62000c1e1500 */
[C---:B------:R-:W-:Y:S02]  /*0520*/  LOP3.LUT R81, R0.reuse, 0xc0, RZ, 0xc0, !PT ;  /* 0x000000c000517812 */ /* 0x040fe400078ec0ff */
[----:B0-----:R-:W-:Y:S02]  /*0530*/  SHF.L.U32 R13, R0, 0x1, RZ ;  /* 0x00000001000d7819 */ /* 0x001fe400000006ff */
[----:B------:R-:W-:Y:S02]  /*0540*/  SHF.R.U32.HI R28, RZ, 0x2, R81 ;  /* 0x00000002ff1c7819 */ /* 0x000fe40000011651 */
[----:B------:R-:W-:-:S02]  /*0550*/  IADD3 R80, R70, 0x20, RZ ;  /* 0x0000002046507810 */ /* 0x000fc40007ffe0ff */
[----:B------:R-:W-:Y:S02]  /*0560*/  LOP3.LUT R3, R28, 0x1fe, R13, 0x78, !PT ;  /* 0x000001fe1c037812 */ /* 0x000fe400078e780d */
[----:B------:R-:W-:Y:S02]  /*0570*/  ISETP.GE.AND P0, PT, R80, 0x1, PT ;  /* 0x000000015000780c */ /* 0x000fe40003f06270 */
[C---:B----4-:R-:W-:Y:S02]  /*0580*/  LOP3.LUT R5, R0.reuse, 0xe0, RZ, 0xc0, !PT ;  /* 0x000000e000057812 */ /* 0x050fe400078ec0ff */
[C---:B------:R-:W-:Y:S02]  /*0590*/  LOP3.LUT R84, R0.reuse, 0xff, RZ, 0xc0, !PT ;  /* 0x000000ff00547812 */ /* 0x040fe400078ec0ff */
[----:B------:R-:W-:Y:S01]  /*05a0*/  LOP3.LUT R83, R0, 0x1c, RZ, 0xc0, !PT ;  /* 0x0000001c00537812 */ /* 0x000fe200078ec0ff */
[----:B------:R-:W-:Y:S01]  /*05b0*/  IMAD.MOV.U32 R79, RZ, RZ, 0x3f800000 ;  /* 0x3f800000ff4f7424 */ /* 0x000fe200078e00ff */
[----:B------:R-:W-:Y:S01]  /*05c0*/  MOV R58, 0xff800000 ;  /* 0xff800000003a7802 */ /* 0x000fe20000000f00 */
[----:B------:R-:W-:Y:S01]  /*05d0*/  IMAD.MOV.U32 R59, RZ, RZ, -0x800000 ;  /* 0xff800000ff3b7424 */ /* 0x000fe200078e00ff */
[----:B------:R-:W-:Y:S01]  /*05e0*/  MOV R78, 0x3f800000 ;  /* 0x3f800000004e7802 */ /* 0x000fe20000000f00 */
[----:B------:R-:W-:Y:S01]  /*05f0*/  IMAD.MOV.U32 R57, RZ, RZ, -0x800000 ;  /* 0xff800000ff397424 */ /* 0x000fe200078e00ff */
[----:B------:R-:W-:Y:S01]  /*0600*/  CS2R R36, SRZ ;  /* 0x0000000000247805 */ /* 0x000fe2000001ff00 */
[----:B------:R-:W-:Y:S01]  /*0610*/  IMAD.MOV.U32 R56, RZ, RZ, -0x800000 ;  /* 0xff800000ff387424 */ /* 0x000fe200078e00ff */
[----:B------:R-:W-:Y:S01]  /*0620*/  CS2R R38, SRZ ;  /* 0x0000000000267805 */ /* 0x000fe2000001ff00 */
[----:B------:R-:W-:Y:S01]  /*0630*/  IMAD.MOV.U32 R77, RZ, RZ, 0x3f800000 ;  /* 0x3f800000ff4d7424 */ /* 0x000fe200078e00ff */
[----:B------:R-:W-:Y:S01]  /*0640*/  CS2R R28, SRZ ;  /* 0x00000000001c7805 */ /* 0x000fe2000001ff00 */
[----:B------:R-:W-:Y:S01]  /*0650*/  IMAD.MOV.U32 R76, RZ, RZ, 0x3f800000 ;  /* 0x3f800000ff4c7424 */ /* 0x000fe200078e00ff */
[----:B------:R-:W-:Y:S01]  /*0660*/  CS2R R30, SRZ ;  /* 0x00000000001e7805 */ /* 0x000fe2000001ff00 */
[----:B------:R-:W-:Y:S01]  /*0670*/  ISETP.GE.U32.AND P4, PT, R84, 0x20, PT ;  /* 0x000000205400780c */ /* 0x000fe20003f86070 */
[----:B------:R-:W-:Y:S01]  /*0680*/  CS2R R32, SRZ ;  /* 0x0000000000207805 */ /* 0x000fe2000001ff00 */
[----:B------:R-:W-:Y:S01]  /*0690*/  CS2R R34, SRZ ;  /* 0x0000000000227805 */ /* 0x000fe2000001ff00 */
[----:B--2---:R-:W-:Y:S04]  /*06a0*/  STS.U16 [R3], R18 ;  /* 0x0000001203007388 */ /* 0x004fe80000000400 */
[----:B---3--:R-:W-:Y:S04]  /*06b0*/  STS.U16 [R3+0x200], R19 ;  /* 0x0002001303007388 */ /* 0x008fe80000000400 */
[----:B-----5:R-:W-:Y:S04]  /*06c0*/  STS.U16 [R3+0x400], R20 ;  /* 0x0004001403007388 */ /* 0x020fe80000000400 */
[----:B------:R-:W-:Y:S04]  /*06d0*/  STS.U16 [R3+0x600], R21 ;  /* 0x0006001503007388 */ /* 0x000fe80000000400 */
[----:B------:R-:W-:Y:S04]  /*06e0*/  STS.U16 [R3+0x800], R22 ;  /* 0x0008001603007388 */ /* 0x000fe80000000400 */
[----:B------:R-:W-:Y:S04]  /*06f0*/  STS.U16 [R3+0xa00], R23 ;  /* 0x000a001703007388 */ /* 0x000fe80000000400 */
[----:B------:R-:W-:Y:S04]  /*0700*/  STS.U16 [R3+0xc00], R24 ;  /* 0x000c001803007388 */ /* 0x000fe80000000400 */
[----:B------:R-:W-:Y:S04]  /*0710*/  STS.U16 [R3+0xe00], R25 ;  /* 0x000e001903007388 */ /* 0x000fe80000000400 */
[----:B------:R-:W-:Y:S04]  /*0720*/  STS.U16 [R3+0x1000], R26 ;  /* 0x0010001a03007388 */ /* 0x000fe80000000400 */
[----:B------:R-:W-:Y:S04]  /*0730*/  STS.U16 [R3+0x1400], R12 ;  /* 0x0014000c03007388 */ /* 0x000fe80000000400 */
[----:B------:R-:W-:Y:S04]  /*0740*/  STS.U16 [R3+0x1200], R27 ;  /* 0x0012001b03007388 */ /* 0x000fe80000000400 */
[----:B------:R0:W-:Y:S04]  /*0750*/  STS.U16 [R3+0x1600], R4 ;  /* 0x0016000403007388 */ /* 0x0001e80000000400 */
[----:B------:R-:W-:Y:S04]  /*0760*/  STS.U16 [R3+0x1800], R6 ;  /* 0x0018000603007388 */ /* 0x000fe80000000400 */
[----:B------:R-:W-:Y:S04]  /*0770*/  STS.U16 [R3+0x1a00], R8 ;  /* 0x001a000803007388 */ /* 0x000fe80000000400 */
[----:B------:R-:W-:Y:S04]  /*0780*/  STS.U16 [R3+0x1c00], R14 ;  /* 0x001c000e03007388 */ /* 0x000fe80000000400 */
[----:B------:R1:W-:Y:S01]  /*0790*/  STS.U16 [R3+0x1e00], R10 ;  /* 0x001e000a03007388 */ /* 0x0003e20000000400 */
[----:B0-----:R-:W-:-:S02]  /*07a0*/  MOV R4, c[0x0][0x1c8] ;  /* 0x0000720000047a02 */ /* 0x001fc40000000f00 */
[----:B-1----:R-:W-:Y:S01]  /*07b0*/  LOP3.LUT R3, R0, 0x3, RZ, 0xc0, !PT ;  /* 0x0000000300037812 */ /* 0x002fe200078ec0ff */
[----:B------:R-:W-:Y:S02]  /*07c0*/  IMAD.SHL.U32 R10, R5, 0x8, RZ ;  /* 0x00000008050a7824 */ /* 0x000fe400078e00ff */
[----:B------:R-:W-:Y:S02]  /*07d0*/  IMAD R5, R16, c[0x0][0x1c8], RZ ;  /* 0x0000720010057a24 */ /* 0x000fe400078e02ff */
[----:B------:R-:W-:Y:S01]  /*07e0*/  IMAD.SHL.U32 R12, R3, 0x20, RZ ;  /* 0x00000020030c7824 */ /* 0x000fe200078e00ff */
[----:B------:R-:W-:Y:S01]  /*07f0*/  CS2R R24, SRZ ;  /* 0x0000000000187805 */ /* 0x000fe2000001ff00 */
[----:B------:R-:W-:Y:S01]  /*0800*/  CS2R R26, SRZ ;  /* 0x00000000001a7805 */ /* 0x000fe2000001ff00 */
[----:B------:R-:W-:Y:S02]  /*0810*/  LEA R7, R4, R5, 0x3 ;  /* 0x0000000504077211 */ /* 0x000fe400078e18ff */
[----:B------:R-:W-:Y:S01]  /*0820*/  IADD3 R6, R83, R12, R10 ;  /* 0x0000000c53067210 */ /* 0x000fe20007ffe00a */
[----:B------:R-:W-:Y:S05]  /*0830*/  @!P0 BRA `(.L_x_0) ;  /* 0x00001bc000008947 */ /* 0x000fea0003800000 */
[----:B------:R-:W-:Y:S01]  /*0840*/  SHF.R.S32.HI R8, RZ, 0x4, R0 ;  /* 0x00000004ff087819 */ /* 0x000fe20000011400 */
[C---:B------:R-:W-:Y:S01]  /*0850*/  IMAD.SHL.U32 R17, R0.reuse, 0x8, RZ ;  /* 0x0000000800117824 */ /* 0x040fe200078e00ff */
[----:B------:R-:W-:Y:S01]  /*0860*/  LOP3.LUT R19, R0, 0x20, RZ, 0xc0, !PT ;  /* 0x0000002000137812 */ /* 0x000fe200078ec0ff */
[----:B------:R-:W-:Y:S01]  /*0870*/  IMAD R11, R2, c[0x0][0x1b0], RZ ;  /* 0x00006c00020b7a24 */ /* 0x000fe200078e02ff */
[----:B------:R-:W-:Y:S01]  /*0880*/  SGXT R8, R8, 0x1 ;  /* 0x000000010808781a */ /* 0x000fe20000000200 */
[----:B------:R-:W-:Y:S01]  /*0890*/  IMAD.MOV.U32 R88, RZ, RZ, -0x800000 ;  /* 0xff800000ff587424 */ /* 0x000fe200078e00ff */
[--C-:B------:R-:W-:Y:S01]  /*08a0*/  SHF.R.U32.HI R9, RZ, 0x1, R19.reuse ;  /* 0x00000001ff097819 */ /* 0x100fe20000011613 */
[----:B------:R-:W-:Y:S01]  /*08b0*/  IMAD.MOV.U32 R87, RZ, RZ, -0x800000 ;  /* 0xff800000ff577424 */ /* 0x000fe200078e00ff */
[----:B------:R-:W-:Y:S01]  /*08c0*/  LOP3.LUT R14, R17, 0x60, RZ, 0xc0, !PT ;  /* 0x00000060110e7812 */ /* 0x000fe200078ec0ff */
[----:B------:R-:W-:Y:S01]  /*08d0*/  IMAD.MOV.U32 R86, RZ, RZ, -0x800000 ;  /* 0xff800000ff567424 */ /* 0x000fe200078e00ff */
[----:B------:R-:W-:Y:S01]  /*08e0*/  LOP3.LUT R23, R9, 0x90, R8, 0x78, !PT ;  /* 0x0000009009177812 */ /* 0x000fe200078e7808 */
[----:B------:R-:W-:Y:S01]  /*08f0*/  IMAD.MOV.U32 R78, RZ, RZ, 0x3f800000 ;  /* 0x3f800000ff4e7424 */ /* 0x000fe200078e00ff */
[C---:B------:R-:W-:Y:S01]  /*0900*/  LOP3.LUT R9, R0.reuse, 0xf, RZ, 0xc0, !PT ;  /* 0x0000000f00097812 */ /* 0x040fe200078ec0ff */
[C---:B------:R-:W-:Y:S01]  /*0910*/  IMAD R24, R3.reuse, 0x4, R14 ;  /* 0x0000000403187824 */ /* 0x040fe200078e020e */
[C---:B------:R-:W-:Y:S01]  /*0920*/  LOP3.LUT R8, R0.reuse, 0x7f, RZ, 0xc0, !PT ;  /* 0x0000007f00087812 */ /* 0x040fe200078ec0ff */
[----:B------:R-:W-:Y:S01]  /*0930*/  IMAD.MOV.U32 R77, RZ, RZ, 0x3f800000 ;  /* 0x3f800000ff4d7424 */ /* 0x000fe200078e00ff */
[----:B------:R-:W-:Y:S01]  /*0940*/  LOP3.LUT R16, R0, 0x7, RZ, 0xc0, !PT ;  /* 0x0000000700107812 */ /* 0x000fe200078ec0ff */
[----:B------:R-:W-:Y:S01]  /*0950*/  CS2R R36, SRZ ;  /* 0x0000000000247805 */ /* 0x000fe2000001ff00 */
[----:B------:R-:W-:Y:S01]  /*0960*/  SHF.L.U32 R14, R3, 0x1, RZ ;  /* 0x00000001030e7819 */ /* 0x000fe200000006ff */
[----:B------:R-:W-:Y:S01]  /*0970*/  IMAD R15, R8, c[0x0][0x1a8], RZ ;  /* 0x00006a00080f7a24 */ /* 0x000fe200078e02ff */
[----:B------:R-:W-:Y:S01]  /*0980*/  LOP3.LUT R21, R17, 0x30, RZ, 0xc0, !PT ;  /* 0x0000003011157812 */ /* 0x000fe200078ec0ff */
[----:B------:R-:W-:Y:S01]  /*0990*/  IMAD R17, R9, c[0x0][0x1b4], RZ ;  /* 0x00006d0009117a24 */ /* 0x000fe200078e02ff */
[----:B------:R-:W-:Y:S01]  /*09a0*/  ISETP.GE.U32.AND P5, PT, R84, 0x40, PT ;  /* 0x000000405400780c */ /* 0x000fe20003fa6070 */
[----:B------:R-:W-:Y:S01]  /*09b0*/  IMAD.SHL.U32 R68, R8, 0x2, RZ ;  /* 0x0000000208447824 */ /* 0x000fe200078e00ff */
[----:B------:R-:W-:Y:S01]  /*09c0*/  LEA.HI R8, R19, R14, RZ, 0x1e ;  /* 0x0000000e13087211 */ /* 0x000fe200078ff0ff */
[C---:B------:R-:W-:Y:S01]  /*09d0*/  IMAD R25, R16.reuse, 0x4, R19 ;  /* 0x0000000410197824 */ /* 0x040fe200078e0213 */
[C---:B------:R-:W-:Y:S01]  /*09e0*/  LEA R18, R16.reuse, R21, 0x6 ;  /* 0x0000001510127211 */ /* 0x040fe200078e30ff */
[----:B------:R-:W-:Y:S01]  /*09f0*/  IMAD.SHL.U32 R20, R16, 0x10, RZ ;  /* 0x0000001010147824 */ /* 0x000fe200078e00ff */
[----:B------:R-:W-:Y:S01]  /*0a00*/  SHF.L.U32 R16, R11, 0x1, RZ ;  /* 0x000000010b107819 */ /* 0x000fe200000006ff */
[----:B------:R-:W-:Y:S01]  /*0a10*/  IMAD.SHL.U32 R19, R17, 0x2, RZ ;  /* 0x0000000211137824 */ /* 0x000fe200078e00ff */
[----:B------:R-:W-:Y:S01]  /*0a20*/  LOP3.LUT P0, RZ, R0, 0x80, RZ, 0xc0, !PT ;  /* 0x0000008000ff7812 */ /* 0x000fe2000780c0ff */
[----:B------:R-:W-:Y:S01]  /*0a30*/  IMAD.SHL.U32 R14, R15, 0x2, RZ ;  /* 0x000000020f0e7824 */ /* 0x000fe200078e00ff */
[----:B------:R-:W-:Y:S01]  /*0a40*/  ISETP.EQ.U32.AND P6, PT, R3, RZ, !P5 ;  /* 0x000000ff0300720c */ /* 0x000fe20006fc2070 */
[----:B------:R-:W-:Y:S01]  /*0a50*/  IMAD R3, R2, c[0x0][0x1a0], RZ ;  /* 0x0000680002037a24 */ /* 0x000fe200078e02ff */
[----:B------:R-:W-:Y:S01]  /*0a60*/  IADD3 R92, P2, P3, R19, c[0x0][0x170], R16 ;  /* 0x00005c00135c7a10 */ /* 0x000fe20007b5e010 */
[----:B------:R-:W-:Y:S01]  /*0a70*/  IMAD.SHL.U32 R19, R0, 0x20, RZ ;  /* 0x0000002000137824 */ /* 0x000fe200078e00ff */
[--C-:B------:R-:W-:Y:S01]  /*0a80*/  SHF.R.S32.HI R16, RZ, 0x2, R0.reuse ;  /* 0x00000002ff107819 */ /* 0x100fe20000011400 */
[----:B------:R-:W-:Y:S01]  /*0a90*/  IMAD.SHL.U32 R9, R3, 0x2, RZ ;  /* 0x0000000203097824 */ /* 0x000fe200078e00ff */
[----:B------:R-:W-:Y:S01]  /*0aa0*/  SEL R21, RZ, 0x110, !P0 ;  /* 0x00000110ff157807 */ /* 0x000fe20004000000 */
[----:B------:R-:W-:Y:S01]  /*0ab0*/  IMAD.HI R15, R15, 0x2, RZ ;  /* 0x000000020f0f7827 */ /* 0x000fe200078e02ff */
[----:B------:R-:W-:Y:S01]  /*0ac0*/  LOP3.LUT R20, R20, 0x30, R13, 0x78, !PT ;  /* 0x0000003014147812 */ /* 0x000fe200078e780d */
[----:B------:R-:W-:Y:S01]  /*0ad0*/  CS2R R38, SRZ ;  /* 0x0000000000267805 */ /* 0x000fe2000001ff00 */
[----:B------:R-:W-:Y:S01]  /*0ae0*/  SGXT R16, R16, 0x1 ;  /* 0x000000011010781a */ /* 0x000fe20000000200 */
[----:B------:R-:W-:Y:S01]  /*0af0*/  IMAD.HI R11, R11, 0x2, RZ ;  /* 0x000000020b0b7827 */ /* 0x000fe200078e02ff */
[----:B------:R-:W-:Y:S01]  /*0b00*/  LOP3.LUT R68, R21, R68, RZ, 0x3c, !PT ;  /* 0x0000004415447212 */ /* 0x000fe200078e3cff */
[----:B------:R-:W-:Y:S01]  /*0b10*/  CS2R R28, SRZ ;  /* 0x00000000001c7805 */ /* 0x000fe2000001ff00 */
[----:B------:R-:W-:Y:S01]  /*0b20*/  SHF.R.S32.HI R21, RZ, 0x6, R0 ;  /* 0x00000006ff157819 */ /* 0x000fe20000011400 */
[----:B------:R-:W-:Y:S01]  /*0b30*/  CS2R R30, SRZ ;  /* 0x00000000001e7805 */ /* 0x000fe2000001ff00 */
[----:B------:R-:W-:Y:S01]  /*0b40*/  LEA R22, R25, R20, 0x6 ;  /* 0x0000001419167211 */ /* 0x000fe200078e30ff */
[----:B------:R-:W-:Y:S01]  /*0b50*/  IMAD.MOV.U32 R25, RZ, RZ, c[0x0][0x1a4] ;  /* 0x00006900ff197624 */ /* 0x000fe200078e00ff */
[----:B------:R-:W-:Y:S01]  /*0b60*/  IADD3 R107, P0, P1, R14, c[0x0][0x168], R9 ;  /* 0x00005a000e6b7a10 */ /* 0x000fe2000791e009 */
[----:B------:R-:W-:Y:S01]  /*0b70*/  IMAD.HI R14, R3, 0x2, RZ ;  /* 0x00000002030e7827 */ /* 0x000fe200078e02ff */
[----:B------:R-:W-:Y:S01]  /*0b80*/  LOP3.LUT R20, R16, 0x90, RZ, 0xc0, !PT ;  /* 0x0000009010147812 */ /* 0x000fe200078ec0ff */
[----:B------:R-:W-:Y:S01]  /*0b90*/  CS2R R32, SRZ ;  /* 0x0000000000207805 */ /* 0x000fe2000001ff00 */
[----:B------:R-:W-:Y:S01]  /*0ba0*/  LOP3.LUT R18, R18, 0x10, R13, 0x78, !PT ;  /* 0x0000001012127812 */ /* 0x000fe200078e780d */
[----:B------:R-:W-:Y:S01]  /*0bb0*/  IMAD.HI R16, R17, 0x2, RZ ;  /* 0x0000000211107827 */ /* 0x000fe200078e02ff */
[----:B------:R-:W-:Y:S01]  /*0bc0*/  SGXT R17, R21, 0x1 ;  /* 0x000000011511781a */ /* 0x000fe20000000200 */
[----:B------:R-:W-:Y:S01]  /*0bd0*/  CS2R R34, SRZ ;  /* 0x0000000000227805 */ /* 0x000fe2000001ff00 */
[C---:B------:R-:W-:Y:S01]  /*0be0*/  LOP3.LUT R3, R20.reuse, 0x160, R19, 0xf8, !PT ;  /* 0x0000016014037812 */ /* 0x040fe200078ef813 */
[----:B------:R-:W-:Y:S01]  /*0bf0*/  IMAD.IADD R9, R23, 0x1, R24 ;  /* 0x0000000117097824 */ /* 0x000fe200078e0218 */
[----:B------:R-:W-:Y:S01]  /*0c00*/  LOP3.LUT R20, R20, R10, RZ, 0xfc, !PT ;  /* 0x0000000a14147212 */ /* 0x000fe200078efcff */
[----:B------:R-:W-:Y:S01]  /*0c10*/  UMOV UR4, URZ ;  /* 0x0000003f00047c82 */ /* 0x000fe20008000000 */
[----:B------:R-:W-:Y:S01]  /*0c20*/  IADD3.X R23, R15, c[0x0][0x16c], R14, P0, P1 ;  /* 0x00005b000f177a10 */ /* 0x000fe200007e240e */
[----:B------:R-:W-:Y:S01]  /*0c30*/  UMOV UR5, URZ ;  /* 0x0000003f00057c82 */ /* 0x000fe20008000000 */
[----:B------:R-:W-:-:S02]  /*0c40*/  LOP3.LUT R10, R17, 0x90, RZ, 0xc0, !PT ;  /* 0x00000090110a7812 */ /* 0x000fc400078ec0ff */
[----:B------:R-:W-:Y:S02]  /*0c50*/  IADD3.X R24, R16, c[0x0][0x174], R11, P2, P3 ;  /* 0x00005d0010187a10 */ /* 0x000fe400017e640b */
[----:B------:R-:W-:Y:S02]  /*0c60*/  SHF.R.U32.HI R15, RZ, 0x7, R0 ;  /* 0x00000007ff0f7819 */ /* 0x000fe40000011600 */
[----:B------:R-:W-:Y:S02]  /*0c70*/  LOP3.LUT R11, R0, 0x10, RZ, 0xc0, !PT ;  /* 0x00000010000b7812 */ /* 0x000fe400078ec0ff */
[--C-:B------:R-:W-:Y:S02]  /*0c80*/  LOP3.LUT R10, R10, 0x17e, R13.reuse, 0x78, !PT ;  /* 0x0000017e0a0a7812 */ /* 0x100fe400078e780d */
[----:B------:R-:W-:Y:S01]  /*0c90*/  LOP3.LUT R20, R20, 0x10, R13, 0x78, !PT ;  /* 0x0000001014147812 */ /* 0x000fe200078e780d */
[----:B------:R-:W-:Y:S01]  /*0ca0*/  IMAD R64, R11, 0x20, R18 ;  /* 0x000000200b407824 */ /* 0x000fe200078e0212 */
[----:B------:R-:W-:-:S02]  /*0cb0*/  SHF.R.U32.HI R14, RZ, 0x4, R0 ;  /* 0x00000004ff0e7819 */ /* 0x000fc40000011600 */
[----:B------:R-:W-:Y:S02]  /*0cc0*/  SGXT.U32 R13, R15, 0x1 ;  /* 0x000000010f0d781a */ /* 0x000fe40000000000 */
[----:B------:R-:W-:Y:S02]  /*0cd0*/  LEA R21, R11, R12, 0x7 ;  /* 0x0000000c0b157211 */ /* 0x000fe400078e38ff */
[----:B------:R-:W-:Y:S01]  /*0ce0*/  SGXT.U32 R11, R14, 0x4 ;  /* 0x000000040e0b781a */ /* 0x000fe20000000000 */
[----:B------:R-:W-:Y:S01]  /*0cf0*/  IMAD R14, R13, c[0x0][0x1a4], RZ ;  /* 0x000069000d0e7a24 */ /* 0x000fe200078e02ff */
[C---:B------:R-:W-:Y:S02]  /*0d00*/  LEA.HI R13, R0.reuse, 0x70, RZ, 0x1c ;  /* 0x00000070000d7811 */ /* 0x040fe400078fe0ff */
[----:B------:R-:W-:Y:S01]  /*0d10*/  MOV R26, c[0x0][0x1b8] ;  /* 0x00006e00001a7a02 */ /* 0x000fe20000000f00 */
[----:B------:R-:W-:Y:S01]  /*0d20*/  IMAD R15, R11, c[0x0][0x1b8], RZ ;  /* 0x00006e000b0f7a24 */ /* 0x000fe200078e02ff */
[----:B------:R-:W-:Y:S01]  /*0d30*/  LEA.HI R12, R0, 0x30, RZ, 0x1c ;  /* 0x00000030000c7811 */ /* 0x000fe200078fe0ff */
[----:B------:R-:W-:Y:S01]  /*0d40*/  IMAD R19, R13, c[0x0][0x1b8], RZ ;  /* 0x00006e000d137a24 */ /* 0x000fe200078e02ff */
[----:B------:R-:W-:Y:S01]  /*0d50*/  LEA R120, P0, R14, R107, 0x1 ;  /* 0x0000006b0e787211 */ /* 0x000fe200078008ff */
[----:B------:R-:W-:Y:S01]  /*0d60*/  IMAD R13, R26, 0x10, R15 ;  /* 0x000000101a0d7824 */ /* 0x000fe200078e020f */
[----:B------:R-:W-:Y:S01]  /*0d70*/  LEA R104, P2, R15, R92, 0x1 ;  /* 0x0000005c0f687211 */ /* 0x000fe200078408ff */
[----:B------:R-:W-:Y:S01]  /*0d80*/  IMAD R17, R12, c[0x0][0x1b8], RZ ;  /* 0x00006e000c117a24 */ /* 0x000fe200078e02ff */
[----:B------:R-:W-:Y:S01]  /*0d90*/  LEA.HI.X.SX32 R121, R14, R23, 0x1, P0 ;  /* 0x000000170e797211 */ /* 0x000fe200000f0eff */
[----:B------:R-:W-:Y:S01]  /*0da0*/  IMAD R11, R25, 0x2, R14 ;  /* 0x00000002190b7824 */ /* 0x000fe200078e020e */
[----:B------:R-:W-:Y:S01]  /*0db0*/  LEA.HI.X.SX32 R105, R15, R24, 0x1, P2 ;  /* 0x000000180f697211 */ /* 0x000fe200010f0eff */
[----:B------:R-:W-:Y:S01]  /*0dc0*/  IMAD R16, R26, 0x10, R13 ;  /* 0x000000101a107824 */ /* 0x000fe200078e020d */
[----:B------:R-:W-:-:S02]  /*0dd0*/  LEA R102, P3, R13, R92, 0x1 ;  /* 0x0000005c0d667211 */ /* 0x000fc400078608ff */
[----:B------:R-:W-:Y:S01]  /*0de0*/  LEA R12, R25, R11, 0x1 ;  /* 0x0000000b190c7211 */ /* 0x000fe200078e08ff */
[----:B------:R-:W-:Y:S01]  /*0df0*/  IMAD R15, R26, 0x20, R16 ;  /* 0x000000201a0f7824 */ /* 0x000fe200078e0210 */
[----:B------:R-:W-:Y:S02]  /*0e00*/  LEA R98, P1, R17, R92, 0x1 ;  /* 0x0000005c11627211 */ /* 0x000fe400078208ff */
[----:B------:R-:W-:Y:S01]  /*0e10*/  LEA.HI.X.SX32 R103, R13, R24, 0x1, P3 ;  /* 0x000000180d677211 */ /* 0x000fe200018f0eff */
[----:B------:R-:W-:Y:S01]  /*0e20*/  IMAD R13, R25, 0x2, R12 ;  /* 0x00000002190d7824 */ /* 0x000fe200078e020c */
[----:B------:R-:W-:Y:S02]  /*0e30*/  LEA R100, P3, R16, R92, 0x1 ;  /* 0x0000005c10647211 */ /* 0x000fe400078608ff */
[----:B------:R-:W-:Y:S02]  /*0e40*/  LEA R18, R26, R15, 0x4 ;  /* 0x0000000f1a127211 */ /* 0x000fe400078e20ff */
[----:B------:R-:W-:-:S02]  /*0e50*/  LEA.HI.X.SX32 R99, R17, R24, 0x1, P1 ;  /* 0x0000001811637211 */ /* 0x000fc400008f0eff */
[C---:B------:R-:W-:Y:S02]  /*0e60*/  LEA R96, P1, R15.reuse, R92, 0x1 ;  /* 0x0000005c0f607211 */ /* 0x040fe400078208ff */
[----:B------:R-:W-:Y:S01]  /*0e70*/  LEA.HI.X.SX32 R101, R16, R24, 0x1, P3 ;  /* 0x0000001810657211 */ /* 0x000fe200018f0eff */
[----:B------:R-:W-:Y:S01]  /*0e80*/  IMAD R16, R26, 0x10, R18 ;  /* 0x000000101a107824 */ /* 0x000fe200078e0212 */
[----:B------:R-:W-:Y:S01]  /*0e90*/  LEA R94, P3, R18, R92, 0x1 ;  /* 0x0000005c125e7211 */ /* 0x000fe200078608ff */
[----:B------:R-:W-:Y:S01]  /*0ea0*/  CS2R R26, SRZ ;  /* 0x00000000001a7805 */ /* 0x000fe2000001ff00 */
[----:B------:R-:W-:Y:S02]  /*0eb0*/  LEA.HI.X.SX32 R97, R15, R24, 0x1, P1 ;  /* 0x000000180f617211 */ /* 0x000fe400008f0eff */
[----:B------:R-:W-:Y:S02]  /*0ec0*/  LEA R15, R25, R13, 0x1 ;  /* 0x0000000d190f7211 */ /* 0x000fe400078e08ff */
[----:B------:R-:W-:-:S02]  /*0ed0*/  LEA R90, P2, R19, R92, 0x1 ;  /* 0x0000005c135a7211 */ /* 0x000fc400078408ff */
[----:B------:R-:W-:Y:S01]  /*0ee0*/  LEA.HI.X.SX32 R95, R18, R24, 0x1, P3 ;  /* 0x00000018125f7211 */ /* 0x000fe200018f0eff */
[----:B------:R-:W-:Y:S01]  /*0ef0*/  IMAD R14, R25, 0x2, R15 ;  /* 0x00000002190e7824 */ /* 0x000fe200078e020f */
[C---:B------:R-:W-:Y:S02]  /*0f00*/  LEA R92, P3, R16.reuse, R92, 0x1 ;  /* 0x0000005c105c7211 */ /* 0x040fe400078608ff */
[-C--:B------:R-:W-:Y:S02]  /*0f10*/  LEA R118, P1, R11, R107.reuse, 0x1 ;  /* 0x0000006b0b767211 */ /* 0x080fe400078208ff */
[-C--:B------:R-:W-:Y:S01]  /*0f20*/  LEA.HI.X.SX32 R93, R16, R24.reuse, 0x1, P3 ;  /* 0x00000018105d7211 */ /* 0x080fe200018f0eff */
[----:B------:R-:W-:Y:S01]  /*0f30*/  IMAD R16, R25, 0x2, R14 ;  /* 0x0000000219107824 */ /* 0x000fe200078e020e */
[----:B------:R-:W-:Y:S02]  /*0f40*/  LEA R116, P0, R12, R107, 0x1 ;  /* 0x0000006b0c747211 */ /* 0x000fe400078008ff */
[----:B------:R-:W-:Y:S01]  /*0f50*/  LEA.HI.X.SX32 R119, R11, R23, 0x1, P1 ;  /* 0x000000170b777211 */ /* 0x000fe200008f0eff */
[----:B------:R-:W-:Y:S01]  /*0f60*/  IMAD.IADD R11, R20, 0x1, R21 ;  /* 0x00000001140b7824 */ /* 0x000fe200078e0215 */
[----:B------:R-:W-:-:S02]  /*0f70*/  LEA.HI.X.SX32 R91, R19, R24, 0x1, P2 ;  /* 0x00000018135b7211 */ /* 0x000fc400010f0eff */
[-C--:B------:R-:W-:Y:S02]  /*0f80*/  LEA R114, P1, R13, R107.reuse, 0x1 ;  /* 0x0000006b0d727211 */ /* 0x080fe400078208ff */
[----:B------:R-:W-:Y:S02]  /*0f90*/  LEA R112, P2, R15, R107, 0x1 ;  /* 0x0000006b0f707211 */ /* 0x000fe400078408ff */
[-C--:B------:R-:W-:Y:S02]  /*0fa0*/  LEA.HI.X.SX32 R117, R12, R23.reuse, 0x1, P0 ;  /* 0x000000170c757211 */ /* 0x080fe400000f0eff */
[----:B------:R-:W-:Y:S02]  /*0fb0*/  LEA R12, R25, R16, 0x1 ;  /* 0x00000010190c7211 */ /* 0x000fe400078e08ff */
[----:B------:R-:W-:Y:S01]  /*0fc0*/  LEA.HI.X.SX32 R115, R13, R23, 0x1, P1 ;  /* 0x000000170d737211 */ /* 0x000fe200008f0eff */
[----:B------:R-:W-:Y:S01]  /*0fd0*/  CS2R R24, SRZ ;  /* 0x0000000000187805 */ /* 0x000fe2000001ff00 */
[----:B------:R-:W-:-:S02]  /*0fe0*/  LEA.HI R75, R83, 0x18, RZ, 0x1e ;  /* 0x00000018534b7811 */ /* 0x000fc400078ff0ff */
[----:B------:R-:W-:Y:S02]  /*0ff0*/  LEA.HI.X.SX32 R113, R15, R23, 0x1, P2 ;  /* 0x000000170f717211 */ /* 0x000fe400010f0eff */
[-C--:B------:R-:W-:Y:S01]  /*1000*/  LEA R108, P1, R16, R107.reuse, 0x1 ;  /* 0x0000006b106c7211 */ /* 0x080fe200078208ff */
[----:B------:R-:W-:Y:S01]  /*1010*/  IMAD.SHL.U32 R20, R75, 0x8, RZ ;  /* 0x000000084b147824 */ /* 0x000fe200078e00ff */
[-C--:B------:R-:W-:Y:S01]  /*1020*/  LEA R110, P0, R14, R107.reuse, 0x1 ;  /* 0x0000006b0e6e7211 */ /* 0x080fe200078008ff */
[----:B------:R-:W-:Y:S01]  /*1030*/  IMAD.IADD R74, R70, 0x1, R75 ;  /* 0x00000001464a7824 */ /* 0x000fe200078e024b */
[----:B------:R-:W-:Y:S02]  /*1040*/  LEA R106, P2, R12, R107, 0x1 ;  /* 0x0000006b0c6a7211 */ /* 0x000fe400078408ff */
[C---:B------:R-:W-:Y:S02]  /*1050*/  LEA.HI R73, R83.reuse, 0x10, RZ, 0x1e ;  /* 0x0000001053497811 */ /* 0x040fe400078ff0ff */
[----:B------:R-:W-:-:S02]  /*1060*/  LEA.HI R71, R83, 0x8, RZ, 0x1e ;  /* 0x0000000853477811 */ /* 0x000fc400078ff0ff */
[----:B------:R-:W-:Y:S01]  /*1070*/  SHF.R.U32.HI R15, RZ, 0x3, R0 ;  /* 0x00000003ff0f7819 */ /* 0x000fe20000011600 */
[----:B------:R-:W-:Y:S01]  /*1080*/  IMAD.SHL.U32 R18, R73, 0x8, RZ ;  /* 0x0000000849127824 */ /* 0x000fe200078e00ff */
[-C--:B------:R-:W-:Y:S01]  /*1090*/  LEA.HI.X.SX32 R109, R16, R23.reuse, 0x1, P1 ;  /* 0x00000017106d7211 */ /* 0x080fe200008f0eff */
[----:B------:R-:W-:Y:S01]  /*10a0*/  IMAD.IADD R72, R70, 0x1, R73 ;  /* 0x0000000146487824 */ /* 0x000fe200078e0249 */
[-C--:B------:R-:W-:Y:S01]  /*10b0*/  LEA.HI.X.SX32 R111, R14, R23.reuse, 0x1, P0 ;  /* 0x000000170e6f7211 */ /* 0x080fe200000f0eff */
[----:B------:R-:W-:Y:S01]  /*10c0*/  IMAD.MOV.U32 R14, RZ, RZ, RZ ;  /* 0x000000ffff0e7224 */ /* 0x000fe200078e00ff */
[----:B------:R-:W-:Y:S01]  /*10d0*/  LEA.HI.X.SX32 R107, R12, R23, 0x1, P2 ;  /* 0x000000170c6b7211 */ /* 0x000fe200010f0eff */
[----:B------:R-:W-:Y:S01]  /*10e0*/  IMAD.SHL.U32 R12, R83, 0x2, RZ ;  /* 0x00000002530c7824 */ /* 0x000fe200078e00ff */
[----:B------:R-:W-:Y:S02]  /*10f0*/  LOP3.LUT R15, R15, 0x4, RZ, 0xc0, !PT ;  /* 0x000000040f0f7812 */ /* 0x000fe400078ec0ff */
[----:B------:R-:W-:-:S02]  /*1100*/  SHF.L.U32 R16, R71, 0x3, RZ ;  /* 0x0000000347107819 */ /* 0x000fc400000006ff */
[----:B------:R-:W-:Y:S01]  /*1110*/  LOP3.LUT P0, RZ, R0, 0x1, RZ, 0xc0, !PT ;  /* 0x0000000100ff7812 */ /* 0x000fe2000780c0ff */
[----:B------:R-:W-:Y:S01]  /*1120*/  IMAD.IADD R18, R15, 0x1, R18 ;  /* 0x000000010f127824 */ /* 0x000fe200078e0212 */
[----:B------:R-:W-:Y:S01]  /*1130*/  LEA.HI R69, R83, R70, RZ, 0x1e ;  /* 0x0000004653457211 */ /* 0x000fe200078ff0ff */
[C---:B------:R-:W-:Y:S01]  /*1140*/  IMAD.IADD R17, R15.reuse, 0x1, R16 ;  /* 0x000000010f117824 */ /* 0x040fe200078e0210 */
[----:B------:R-:W-:Y:S01]  /*1150*/  IADD3 R19, R15, R20, RZ ;  /* 0x000000140f137210 */ /* 0x000fe20007ffe0ff */
[----:B------:R-:W-:Y:S01]  /*1160*/  IMAD.IADD R20, R12, 0x1, R15 ;  /* 0x000000010c147824 */ /* 0x000fe200078e020f */
[----:B------:R-:W-:Y:S02]  /*1170*/  MOV R79, 0x3f800000 ;  /* 0x3f800000004f7802 */ /* 0x000fe40000000f00 */
[----:B------:R-:W-:Y:S02]  /*1180*/  MOV R13, RZ ;  /* 0x000000ff000d7202 */ /* 0x000fe40000000f00 */
[----:B------:R-:W-:-:S02]  /*1190*/  MOV R85, 0xff800000 ;  /* 0xff80000000557802 */ /* 0x000fc40000000f00 */
[----:B------:R-:W-:Y:S02]  /*11a0*/  MOV R76, 0x3f800000 ;  /* 0x3f800000004c7802 */ /* 0x000fe40000000f00 */
[----:B------:R-:W-:Y:S02]  /*11b0*/  ISETP.LT.U32.AND P0, PT, R84, 0x40, !P0 ;  /* 0x000000405400780c */ /* 0x000fe40004701070 */
[----:B------:R-:W-:Y:S02]  /*11c0*/  IADD3 R70, R70, R71, RZ ;  /* 0x0000004746467210 */ /* 0x000fe40007ffe0ff */
[C---:B------:R-:W-:Y:S02]  /*11d0*/  LOP3.LUT R67, R68.reuse, 0x20, RZ, 0x3c, !PT ;  /* 0x0000002044437812 */ /* 0x040fe400078e3cff */
[C---:B------:R-:W-:Y:S02]  /*11e0*/  LOP3.LUT R66, R68.reuse, 0x40, RZ, 0x3c, !PT ;  /* 0x0000004044427812 */ /* 0x040fe400078e3cff */
[----:B------:R-:W-:-:S02]  /*11f0*/  LOP3.LUT R65, R68, 0x60, RZ, 0x3c, !PT ;  /* 0x0000006044417812 */ /* 0x000fc400078e3cff */
[----:B------:R-:W-:Y:S02]  /*1200*/  LOP3.LUT R3, R3, 0x10, R0, 0x78, !PT ;  /* 0x0000001003037812 */ /* 0x000fe400078e7800 */
[----:B------:R-:W-:Y:S02]  /*1210*/  LOP3.LUT R21, R22, 0x40, RZ, 0x3c, !PT ;  /* 0x0000004016157812 */ /* 0x000fe400078e3cff */
[----:B------:R-:W-:Y:S02]  /*1220*/  LOP3.LUT R23, R64, 0x20, RZ, 0x3c, !PT ;  /* 0x0000002040177812 */ /* 0x000fe400078e3cff */
.L_x_1:
[----:B------:R-:W-:-:S04]  /*1230*/  IMAD.WIDE R54, R14, 0x2, R120 ;  /* 0x000000020e367825 */ /* 0x000fc800078e0278 */
[C---:B------:R-:W-:Y:S02]  /*1240*/  IMAD.WIDE R52, R14.reuse, 0x2, R118 ;  /* 0x000000020e347825 */ /* 0x040fe400078e0276 */
[----:B------:R-:W2:Y:S02]  /*1250*/  LDG.E.U16 R55, [R54.64] ;  /* 0x0000000636377981 */ /* 0x000ea4000c1e1500 */
[C---:B------:R-:W-:Y:S02]  /*1260*/  IMAD.WIDE R50, R14.reuse, 0x2, R112 ;  /* 0x000000020e327825 */ /* 0x040fe400078e0270 */
[----:B------:R-:W3:Y:S02]  /*1270*/  LDG.E.U16 R52, [R52.64] ;  /* 0x0000000634347981 */ /* 0x000ee4000c1e1500 */
[C---:B------:R-:W-:Y:S02]  /*1280*/  IMAD.WIDE R44, R14.reuse, 0x2, R110 ;  /* 0x000000020e2c7825 */ /* 0x040fe400078e026e */
[----:B------:R-:W4:Y:S02]  /*1290*/  LDG.E.U16 R61, [R50.64] ;  /* 0x00000006323d7981 */ /* 0x000f24000c1e1500 */
[----:B------:R-:W-:-:S02]  /*12a0*/  IMAD.WIDE R48, R14, 0x2, R116 ;  /* 0x000000020e307825 */ /* 0x000fc400078e0274 */
[----:B------:R-:W5:Y:S02]  /*12b0*/  LDG.E.U16 R44, [R44.64] ;  /* 0x000000062c2c7981 */ /* 0x000f64000c1e1500 */
[C---:B------:R-:W-:Y:S02]  /*12c0*/  IMAD.WIDE R42, R14.reuse, 0x2, R108 ;  /* 0x000000020e2a7825 */ /* 0x040fe400078e026c */
[----:B------:R-:W5:Y:S02]  /*12d0*/  LDG.E.U16 R89, [R48.64] ;  /* 0x0000000630597981 */ /* 0x000f64000c1e1500 */
[C---:B------:R-:W-:Y:S02]  /*12e0*/  IMAD.WIDE R46, R14.reuse, 0x2, R114 ;  /* 0x000000020e2e7825 */ /* 0x040fe400078e0272 */
[----:B------:R-:W5:Y:S02]  /*12f0*/  LDG.E.U16 R123, [R42.64] ;  /* 0x000000062a7b7981 */ /* 0x000f64000c1e1500 */
[----:B------:R-:W-:-:S02]  /*1300*/  IMAD.WIDE R40, R14, 0x2, R106 ;  /* 0x000000020e287825 */ /* 0x000fc400078e026a */
[----:B------:R-:W5:Y:S04]  /*1310*/  LDG.E.U16 R46, [R46.64] ;  /* 0x000000062e2e7981 */ /* 0x000f68000c1e1500 */
[----:B------:R-:W5:Y:S04]  /*1320*/  LDG.E.U16 R122, [R40.64] ;  /* 0x00000006287a7981 */ /* 0x000f68000c1e1500 */
[----:B------:R-:W-:Y:S06]  /*1330*/  BAR.SYNC.DEFER_BLOCKING 0x0 ;  /* 0x0000000000007b1d */ /* 0x000fec0000010000 */
[----:B--2---:R-:W-:Y:S04]  /*1340*/  STS.U16 [R68+0x2000], R55 ;  /* 0x0020003744007388 */ /* 0x004fe80000000400 */
[----:B----4-:R-:W-:Y:S04]  /*1350*/  STS.U16 [R68+0x2800], R61 ;  /* 0x0028003d44007388 */ /* 0x010fe80000000400 */
[----:B---3--:R-:W-:Y:S04]  /*1360*/  STS.U16 [R67+0x2200], R52 ;  /* 0x0022003443007388 */ /* 0x008fe80000000400 */
[----:B-----5:R-:W-:Y:S04]  /*1370*/  STS.U16 [R67+0x2a00], R44 ;  /* 0x002a002c43007388 */ /* 0x020fe80000000400 */
[----:B------:R-:W-:Y:S04]  /*1380*/  STS.U16 [R66+0x2400], R89 ;  /* 0x0024005942007388 */ /* 0x000fe80000000400 */
[----:B------:R-:W-:Y:S04]  /*1390*/  STS.U16 [R66+0x2c00], R123 ;  /* 0x002c007b42007388 */ /* 0x000fe80000000400 */
[----:B------:R-:W-:Y:S04]  /*13a0*/  STS.U16 [R65+0x2600], R46 ;  /* 0x0026002e41007388 */ /* 0x000fe80000000400 */
[----:B------:R-:W-:Y:S04]  /*13b0*/  STS.U16 [R65+0x2e00], R122 ;  /* 0x002e007a41007388 */ /* 0x000fe80000000400 */
[----:B------:R-:W-:Y:S06]  /*13c0*/  BAR.SYNC.DEFER_BLOCKING 0x0 ;  /* 0x0000000000007b1d */ /* 0x000fec0000010000 */
[----:B------:R-:W-:Y:S04]  /*13d0*/  LDSM.16.MT88.4 R40, [R64] ;  /* 0x000000004028783b */ /* 0x000fe80000004200 */
[----:B------:R-:W0:Y:S04]  /*13e0*/  LDSM.16.M88.4 R48, [R22+0x2000] ;  /* 0x002000001630783b */ /* 0x000e280000000200 */
[----:B------:R-:W1:Y:S04]  /*13f0*/  LDSM.16.MT88.4 R56, [R23] ;  /* 0x000000001738783b */ /* 0x000e680000004200 */
[----:B------:R-:W2:Y:S04]  /*1400*/  LDSM.16.MT88.4 R60, [R64+0x400] ;  /* 0x00040000403c783b */ /* 0x000ea80000004200 */
[----:B------:R-:W3:Y:S04]  /*1410*/  LDSM.16.MT88.4 R52, [R23+0x400] ;  /* 0x000400001734783b */ /* 0x000ee80000004200 */
[----:B------:R-:W-:Y:S01]  /*1420*/  LDSM.16.M88.4 R44, [R21+0x2000] ;  /* 0x00200000152c783b */ /* 0x000fe20000000200 */
[-C--:B0-----:R-:W-:Y:S08]  /*1430*/  HMMA.16816.F32.BF16 R40, R40, R48.reuse, RZ ;  /* 0x000000302828723c */ /* 0x081ff000000418ff */
[----:B-1----:R-:W-:Y:S11]  /*1440*/  HMMA.16816.F32.BF16 R56, R56, R48, RZ ;  /* 0x000000303838723c */ /* 0x002ff600000418ff */
[----:B------:R-:W-:Y:S05]  /*1450*/  @!UPT UIADD3 URZ, URZ, URZ, URZ ;  /* 0x0000003f3f3ff290 */ /* 0x000fea000fffe03f */
[-C--:B--2---:R-:W-:Y:S01]  /*1460*/  HMMA.16816.F32.BF16 R60, R60, R50.reuse, R40 ;  /* 0x000000323c3c723c */ /* 0x084fe20000041828 */
[----:B------:R-:W0:Y:S07]  /*1470*/  LDSM.16.MT88.4 R40, [R64+0x800] ;  /* 0x000800004028783b */ /* 0x000e2e0000004200 */
[----:B---3--:R-:W-:Y:S01]  /*1480*/  HMMA.16816.F32.BF16 R48, R52, R50, R56 ;  /* 0x000000323430723c */ /* 0x008fe20000041838 */
[----:B------:R-:W1:Y:S04]  /*1490*/  LDSM.16.MT88.4 R52, [R23+0x800] ;  /* 0x000800001734783b */ /* 0x000e680000004200 */
[----:B------:R-:W-:Y:S11]  /*14a0*/  LDSM.16.MT88.4 R56, [R64+0x1000] ;  /* 0x001000004038783b */ /* 0x000ff60000004200 */
[-C--:B0-----:R-:W-:Y:S01]  /*14b0*/  HMMA.16816.F32.BF16 R60, R40, R44.reuse, R60 ;  /* 0x0000002c283c723c */ /* 0x081fe2000004183c */
[----:B------:R-:W0:Y:S07]  /*14c0*/  LDSM.16.MT88.4 R40, [R64+0xc00] ;  /* 0x000c00004028783b */ /* 0x000e2e0000004200 */
[----:B-1----:R-:W-:Y:S01]  /*14d0*/  HMMA.16816.F32.BF16 R48, R52, R44, R48 ;  /* 0x0000002c3430723c */ /* 0x002fe20000041830 */
[----:B------:R-:W1:Y:S11]  /*14e0*/  LDSM.16.MT88.4 R52, [R23+0xc00] ;  /* 0x000c00001734783b */ /* 0x000e760000004200 */
[----:B------:R-:W-:Y:S04]  /*14f0*/  @!UPT UIADD3 URZ, URZ, URZ, URZ ;  /* 0x0000003f3f3ff290 */ /* 0x000fe8000fffe03f */
[-C--:B0-----:R-:W-:Y:S01]  /*1500*/  HMMA.16816.F32.BF16 R60, R40, R46.reuse, R60 ;  /* 0x0000002e283c723c */ /* 0x081fe2000004183c */
[----:B------:R-:W0:Y:S07]  /*1510*/  LDSM.16.M88.4 R40, [R22+0x2080] ;  /* 0x002080001628783b */ /* 0x000e2e0000000200 */
[----:B-1----:R-:W-:Y:S01]  /*1520*/  HMMA.16816.F32.BF16 R44, R52, R46, R48 ;  /* 0x0000002e342c723c */ /* 0x002fe20000041830 */
[----:B------:R-:W1:Y:S04]  /*1530*/  LDSM.16.MT88.4 R48, [R23+0x1000] ;  /* 0x001000001730783b */ /* 0x000e680000004200 */
[----:B------:R-:W2:Y:S11]  /*1540*/  LDSM.16.MT88.4 R52, [R64+0x1400] ;  /* 0x001400004034783b */ /* 0x000eb60000004200 */
[-C--:B0-----:R-:W-:Y:S01]  /*1550*/  HMMA.16816.F32.BF16 R60, R56, R40.reuse, R60 ;  /* 0x00000028383c723c */ /* 0x081fe2000004183c */
[----:B------:R-:W0:Y:S07]  /*1560*/  LDSM.16.MT88.4 R56, [R23+0x1400] ;  /* 0x001400001738783b */ /* 0x000e2e0000004200 */
[----:B-1----:R-:W-:Y:S01]  /*1570*/  HMMA.16816.F32.BF16 R44, R48, R40, R44 ;  /* 0x00000028302c723c */ /* 0x002fe2000004182c */
[----:B------:R-:W-:Y:S11]  /*1580*/  LDSM.16.M88.4 R48, [R21+0x2080] ;  /* 0x002080001530783b */ /* 0x000ff60000000200 */
[----:B------:R-:W-:Y:S04]  /*1590*/  @!UPT UIADD3 URZ, URZ, URZ, URZ ;  /* 0x0000003f3f3ff290 */ /* 0x000fe8000fffe03f */
[-C--:B--2---:R-:W-:Y:S01]  /*15a0*/  HMMA.16816.F32.BF16 R60, R52, R42.reuse, R60 ;  /* 0x0000002a343c723c */ /* 0x084fe2000004183c */
[----:B------:R-:W1:Y:S07]  /*15b0*/  LDSM.16.MT88.4 R52, [R64+0x1800] ;  /* 0x001800004034783b */ /* 0x000e6e0000004200 */
[----:B0-----:R-:W-:Y:S01]  /*15c0*/  HMMA.16816.F32.BF16 R44, R56, R42, R44 ;  /* 0x0000002a382c723c */ /* 0x001fe2000004182c */
[----:B------:R-:W0:Y:S04]  /*15d0*/  LDSM.16.MT88.4 R56, [R23+0x1800] ;  /* 0x001800001738783b */ /* 0x000e280000004200 */
[----:B------:R-:W2:Y:S11]  /*15e0*/  LDSM.16.MT88.4 R40, [R64+0x1c00] ;  /* 0x001c00004028783b */ /* 0x000eb60000004200 */
[-C--:B-1----:R-:W-:Y:S01]  /*15f0*/  HMMA.16816.F32.BF16 R52, R52, R48.reuse, R60 ;  /* 0x000000303434723c */ /* 0x082fe2000004183c */
[----:B------:R-:W1:Y:S07]  /*1600*/  LDSM.16.MT88.4 R60, [R23+0x1c00] ;  /* 0x001c0000173c783b */ /* 0x000e6e0000004200 */
[----:B0-----:R-:W-:Y:S11]  /*1610*/  HMMA.16816.F32.BF16 R44, R56, R48, R44 ;  /* 0x00000030382c723c */ /* 0x001ff6000004182c */
[----:B------:R-:W-:Y:S05]  /*1620*/  @!UPT UIADD3 URZ, URZ, URZ, URZ ;  /* 0x0000003f3f3ff290 */ /* 0x000fea000fffe03f */
[----:B--2---:R-:W-:Y:S01]  /*1630*/  HMMA.16816.F32.BF16 R40, R40, R50, R52 ;  /* 0x000000322828723c */ /* 0x004fe20000041834 */
[----:B------:R-:W-:Y:S01]  /*1640*/  BAR.SYNC.DEFER_BLOCKING 0x0 ;  /* 0x0000000000007b1d */ /* 0x000fe20000010000 */
[----:B------:R-:W-:-:S06]  /*1650*/  IADD3 R49, P1, R8, UR4, RZ ;  /* 0x0000000408317c10 */ /* 0x000fcc000ff3e0ff */
[----:B-1----:R-:W-:Y:S01]  /*1660*/  HMMA.16816.F32.BF16 R44, R60, R50, R44 ;  /* 0x000000323c2c723c */ /* 0x002fe2000004182c */
[----:B------:R-:W-:-:S06]  /*1670*/  ISETP.GT.U32.AND P2, PT, R49, R69, PT ;  /* 0x000000453100720c */ /* 0x000fcc0003f44070 */
[----:B------:R-:W-:Y:S01]  /*1680*/  IMAD.X R50, RZ, RZ, UR5, P1 ;  /* 0x00000005ff327e24 */ /* 0x000fe200088e06ff */
[----:B------:R-:W-:-:S08]  /*1690*/  ISETP.GE.U32.AND P1, PT, R49, R69, PT ;  /* 0x000000453100720c */ /* 0x000fd00003f26070 */
[----:B------:R-:W-:Y:S02]  /*16a0*/  FMUL R40, R40, c[0x0][0x188] ;  /* 0x0000620028287a20 */ /* 0x000fe40000400000 */
[----:B------:R-:W-:Y:S01]  /*16b0*/  FMUL R41, R41, c[0x0][0x188] ;  /* 0x0000620029297a20 */ /* 0x000fe20000400000 */
[C---:B------:R-:W-:Y:S02]  /*16c0*/  ISETP.GT.U32.AND.EX P2, PT, R50.reuse, RZ, PT, P2 ;  /* 0x000000ff3200720c */ /* 0x040fe40003f44120 */
[----:B------:R-:W-:Y:S02]  /*16d0*/  ISETP.GE.U32.AND.EX P1, PT, R50, RZ, PT, P1 ;  /* 0x000000ff3200720c */ /* 0x000fe40003f26110 */
[----:B------:R-:W-:Y:S02]  /*16e0*/  ISETP.GT.U32.AND P3, PT, R49, R70, PT ;  /* 0x000000463100720c */ /* 0x000fe40003f64070 */
[----:B------:R-:W-:Y:S02]  /*16f0*/  FSEL R40, R40, -INF , !P2 ;  /* 0xff80000028287808 */ /* 0x000fe40005000000 */
[----:B------:R-:W-:-:S02]  /*1700*/  FSEL R41, R41, -INF , !P1 ;  /* 0xff80000029297808 */ /* 0x000fc40004800000 */
[C---:B------:R-:W-:Y:S02]  /*1710*/  ISETP.GE.U32.AND P2, PT, R49.reuse, R70, PT ;  /* 0x000000463100720c */ /* 0x040fe40003f46070 */
[----:B------:R-:W-:Y:S01]  /*1720*/  ISETP.GT.U32.AND P1, PT, R49, R72, PT ;  /* 0x000000483100720c */ /* 0x000fe20003f24070 */
[----:B------:R-:W-:Y:S01]  /*1730*/  FMUL R42, R42, c[0x0][0x188] ;  /* 0x000062002a2a7a20 */ /* 0x000fe20000400000 */
[C---:B------:R-:W-:Y:S01]  /*1740*/  ISETP.GT.U32.AND.EX P3, PT, R50.reuse, RZ, PT, P3 ;  /* 0x000000ff3200720c */ /* 0x040fe20003f64130 */
[----:B------:R-:W-:Y:S01]  /*1750*/  FMUL R43, R43, c[0x0][0x188] ;  /* 0x000062002b2b7a20 */ /* 0x000fe20000400000 */
[----:B------:R-:W-:Y:S01]  /*1760*/  ISETP.GE.U32.AND.EX P2, PT, R50, RZ, PT, P2 ;  /* 0x000000ff3200720c */ /* 0x000fe20003f46120 */
[----:B------:R-:W-:Y:S01]  /*1770*/  FMUL R48, R44, c[0x0][0x188] ;  /* 0x000062002c307a20 */ /* 0x000fe20000400000 */
[----:B------:R-:W-:Y:S02]  /*1780*/  ISETP.GT.U32.AND.EX P1, PT, R50, RZ, PT, P1 ;  /* 0x000000ff3200720c */ /* 0x000fe40003f24110 */
[----:B------:R-:W-:-:S02]  /*1790*/  FSEL R44, R42, -INF , !P3 ;  /* 0xff8000002a2c7808 */ /* 0x000fc40005800000 */
[----:B------:R-:W-:Y:S02]  /*17a0*/  ISETP.GE.U32.AND P3, PT, R49, R72, PT ;  /* 0x000000483100720c */ /* 0x000fe40003f66070 */
[----:B------:R-:W-:Y:S02]  /*17b0*/  FSEL R43, R43, -INF , !P2 ;  /* 0xff8000002b2b7808 */ /* 0x000fe40005000000 */
[----:B------:R-:W-:Y:S02]  /*17c0*/  FSEL R42, R48, -INF , !P1 ;  /* 0xff800000302a7808 */ /* 0x000fe40004800000 */
[CC--:B------:R-:W-:Y:S02]  /*17d0*/  ISETP.GT.U32.AND P2, PT, R49.reuse, R74.reuse, PT ;  /* 0x0000004a3100720c */ /* 0x0c0fe40003f44070 */
[----:B------:R-:W-:Y:S01]  /*17e0*/  ISETP.GE.U32.AND P1, PT, R49, R74, PT ;  /* 0x0000004a3100720c */ /* 0x000fe20003f26070 */
[----:B------:R-:W-:Y:S01]  /*17f0*/  FMUL R45, R45, c[0x0][0x188] ;  /* 0x000062002d2d7a20 */ /* 0x000fe20000400000 */
[----:B------:R-:W-:Y:S01]  /*1800*/  ISETP.GE.U32.AND.EX P3, PT, R50, RZ, PT, P3 ;  /* 0x000000ff3200720c */ /* 0x000fe20003f66130 */
[----:B------:R-:W-:Y:S01]  /*1810*/  FMUL R48, R46, c[0x0][0x188] ;  /* 0x000062002e307a20 */ /* 0x000fe20000400000 */
[C---:B------:R-:W-:Y:S01]  /*1820*/  ISETP.GT.U32.AND.EX P2, PT, R50.reuse, RZ, PT, P2 ;  /* 0x000000ff3200720c */ /* 0x040fe20003f44120 */
[----:B------:R-:W-:Y:S01]  /*1830*/  FMUL R49, R47, c[0x0][0x188] ;  /* 0x000062002f317a20 */ /* 0x000fe20000400000 */
[----:B------:R-:W-:-:S02]  /*1840*/  ISETP.GE.U32.AND.EX P1, PT, R50, RZ, PT, P1 ;  /* 0x000000ff3200720c */ /* 0x000fc40003f26110 */
[----:B------:R-:W-:Y:S02]  /*1850*/  FSEL R46, R45, -INF , !P3 ;  /* 0xff8000002d2e7808 */ /* 0x000fe40005800000 */
[----:B------:R-:W-:Y:S02]  /*1860*/  FSEL R47, R48, -INF , !P2 ;  /* 0xff800000302f7808 */ /* 0x000fe40005000000 */
[----:B------:R-:W-:Y:S02]  /*1870*/  FSEL R45, R49, -INF , !P1 ;  /* 0xff800000312d7808 */ /* 0x000fe40004800000 */
[----:B------:R-:W-:Y:S02]  /*1880*/  FMNMX R48, R40, R41, !PT ;  /* 0x0000002928307209 */ /* 0x000fe40007800000 */
[----:B------:R-:W-:Y:S02]  /*1890*/  FMNMX R49, R44, R43, !PT ;  /* 0x0000002b2c317209 */ /* 0x000fe40007800000 */
[----:B------:R-:W-:-:S02]  /*18a0*/  FMNMX R50, R42, R46, !PT ;  /* 0x0000002e2a327209 */ /* 0x000fc40007800000 */
[----:B------:R-:W-:Y:S01]  /*18b0*/  FMNMX R51, R47, R45, !PT ;  /* 0x0000002d2f337209 */ /* 0x000fe20007800000 */
[----:B------:R-:W0:Y:S04]  /*18c0*/  SHFL.BFLY PT, R53, R48, 0x2, 0x1f ;  /* 0x0c401f0030357f89 */ /* 0x000e2800000e0000 */
[----:B------:R-:W1:Y:S04]  /*18d0*/  SHFL.BFLY PT, R52, R49, 0x2, 0x1f ;  /* 0x0c401f0031347f89 */ /* 0x000e6800000e0000 */
[----:B------:R-:W2:Y:S04]  /*18e0*/  SHFL.BFLY PT, R55, R50, 0x2, 0x1f ;  /* 0x0c401f0032377f89 */ /* 0x000ea800000e0000 */
[----:B------:R-:W3:Y:S01]  /*18f0*/  SHFL.BFLY PT, R58, R51, 0x2, 0x1f ;  /* 0x0c401f00333a7f89 */ /* 0x000ee200000e0000 */
[----:B0-----:R-:W-:-:S02]  /*1900*/  FMNMX R53, R48, R53, !PT ;  /* 0x0000003530357209 */ /* 0x001fc40007800000 */
[----:B-1----:R-:W-:Y:S02]  /*1910*/  FMNMX R54, R49, R52, !PT ;  /* 0x0000003431367209 */ /* 0x002fe40007800000 */
[----:B--2---:R-:W-:Y:S01]  /*1920*/  FMNMX R56, R50, R55, !PT ;  /* 0x0000003732387209 */ /* 0x004fe20007800000 */
[----:B------:R-:W0:Y:S01]  /*1930*/  SHFL.BFLY PT, R52, R53, 0x1, 0x1f ;  /* 0x0c201f0035347f89 */ /* 0x000e2200000e0000 */
[----:B---3--:R-:W-:-:S03]  /*1940*/  FMNMX R58, R51, R58, !PT ;  /* 0x0000003a333a7209 */ /* 0x008fc60007800000 */
[----:B------:R-:W1:Y:S04]  /*1950*/  SHFL.BFLY PT, R55, R54, 0x1, 0x1f ;  /* 0x0c201f0036377f89 */ /* 0x000e6800000e0000 */
[----:B------:R-:W2:Y:S04]  /*1960*/  SHFL.BFLY PT, R57, R56, 0x1, 0x1f ;  /* 0x0c201f0038397f89 */ /* 0x000ea800000e0000 */
[----:B------:R-:W3:Y:S01]  /*1970*/  SHFL.BFLY PT, R59, R58, 0x1, 0x1f ;  /* 0x0c201f003a3b7f89 */ /* 0x000ee200000e0000 */
[----:B0-----:R-:W-:Y:S02]  /*1980*/  FMNMX R61, R53, R52, !PT ;  /* 0x00000034353d7209 */ /* 0x001fe40007800000 */
[----:B-1----:R-:W-:-:S03]  /*1990*/  FMNMX R50, R54, R55, !PT ;  /* 0x0000003736327209 */ /* 0x002fc60007800000 */
[----:B------:R-:W-:Y:S01]  /*19a0*/  @P6 STS [R20+0x2000], R61 ;  /* 0x0020003d14006388 */ /* 0x000fe20000000800 */
[----:B--2---:R-:W-:-:S03]  /*19b0*/  FMNMX R51, R56, R57, !PT ;  /* 0x0000003938337209 */ /* 0x004fc60007800000 */
[----:B------:R-:W-:Y:S01]  /*19c0*/  @P6 STS [R17+0x2000], R50 ;  /* 0x0020003211006388 */ /* 0x000fe20000000800 */
[----:B---3--:R-:W-:-:S03]  /*19d0*/  FMNMX R52, R58, R59, !PT ;  /* 0x0000003b3a347209 */ /* 0x008fc60007800000 */
[----:B------:R-:W-:Y:S04]  /*19e0*/  @P6 STS [R18+0x2000], R51 ;  /* 0x0020003312006388 */ /* 0x000fe80000000800 */
[----:B------:R-:W-:Y:S04]  /*19f0*/  @P6 STS [R19+0x2000], R52 ;  /* 0x0020003413006388 */ /* 0x000fe80000000800 */
[----:B------:R-:W-:Y:S06]  /*1a00*/  BAR.SYNC.DEFER_BLOCKING 0x0 ;  /* 0x0000000000007b1d */ /* 0x000fec0000010000 */
[----:B------:R-:W0:Y:S04]  /*1a10*/  @!P5 LDS R15, [R84.X4+0x2000] ;  /* 0x00200000540fd984 */ /* 0x000e280000004800 */
[----:B0-----:R-:W0:Y:S02]  /*1a20*/  SHFL.BFLY PT, R48, R15, 0x1, 0x1f ;  /* 0x0c201f000f307f89 */ /* 0x001e2400000e0000 */
[----:B0-----:R-:W-:-:S05]  /*1a30*/  FMNMX R49, R15, R48, !PT ;  /* 0x000000300f317209 */ /* 0x001fca0007800000 */
[----:B------:R-:W-:Y:S04]  /*1a40*/  @P0 STS [R84.X4+0x2000], R49 ;  /* 0x0020003154000388 */ /* 0x000fe80000004800 */
[----:B------:R-:W-:Y:S06]  /*1a50*/  BAR.SYNC.DEFER_BLOCKING 0x0 ;  /* 0x0000000000007b1d */ /* 0x000fec0000010000 */
[----:B------:R-:W0:Y:S04]  /*1a60*/  LDS R59, [R12+0x2000] ;  /* 0x002000000c3b7984 */ /* 0x000e280000000800 */
[----:B------:R-:W1:Y:S04]  /*1a70*/  LDS R58, [R71.X8+0x2000] ;  /* 0x00200000473a7984 */ /* 0x000e680000008800 */
[----:B------:R-:W2:Y:S04]  /*1a80*/  LDS R57, [R73.X8+0x2000] ;  /* 0x0020000049397984 */ /* 0x000ea80000008800 */
[----:B------:R-:W3:Y:S01]  /*1a90*/  LDS R56, [R75.X8+0x2000] ;  /* 0x002000004b387984 */ /* 0x000ee20000008800 */
[----:B0-----:R-:W-:-:S02]  /*1aa0*/  FMNMX R59, R59, R88, !PT ;  /* 0x000000583b3b7209 */ /* 0x001fc40007800000 */
[----:B-1----:R-:W-:-:S03]  /*1ab0*/  FMNMX R58, R58, R87, !PT ;  /* 0x000000573a3a7209 */ /* 0x002fc60007800000 */
[--C-:B------:R-:W-:Y:S01]  /*1ac0*/  FADD R40, R40, -R59.reuse ;  /* 0x8000003b28287221 */ /* 0x100fe20000000000 */
[----:B--2---:R-:W-:Y:S01]  /*1ad0*/  FMNMX R57, R57, R86, !PT ;  /* 0x0000005639397209 */ /* 0x004fe20007800000 */
[----:B------:R-:W-:Y:S01]  /*1ae0*/  FADD R41, R41, -R59 ;  /* 0x8000003b29297221 */ /* 0x000fe20000000000 */
[----:B---3--:R-:W-:Y:S01]  /*1af0*/  FMNMX R56, R56, R85, !PT ;  /* 0x0000005538387209 */ /* 0x008fe20007800000 */
[--C-:B------:R-:W-:Y:S02]  /*1b00*/  FADD R44, R44, -R58.reuse ;  /* 0x8000003a2c2c7221 */ /* 0x100fe40000000000 */
[----:B------:R-:W-:Y:S02]  /*1b10*/  FADD R43, R43, -R58 ;  /* 0x8000003a2b2b7221 */ /* 0x000fe40000000000 */
[--C-:B------:R-:W-:Y:S02]  /*1b20*/  FADD R42, R42, -R57.reuse ;  /* 0x800000392a2a7221 */ /* 0x100fe40000000000 */
[----:B------:R-:W-:-:S02]  /*1b30*/  FADD R46, R46, -R57 ;  /* 0x800000392e2e7221 */ /* 0x000fc40000000000 */
[--C-:B------:R-:W-:Y:S02]  /*1b40*/  FADD R47, R47, -R56.reuse ;  /* 0x800000382f2f7221 */ /* 0x100fe40000000000 */
[----:B------:R-:W-:Y:S02]  /*1b50*/  FADD R45, R45, -R56 ;  /* 0x800000382d2d7221 */ /* 0x000fe40000000000 */
[----:B------:R-:W-:Y:S02]  /*1b60*/  FMUL R40, R40, 1.4426950216293334961 ;  /* 0x3fb8aa3b28287820 */ /* 0x000fe40000400000 */
[----:B------:R-:W-:Y:S02]  /*1b70*/  FMUL R41, R41, 1.4426950216293334961 ;  /* 0x3fb8aa3b29297820 */ /* 0x000fe40000400000 */
[----:B------:R-:W-:Y:S02]  /*1b80*/  FMUL R44, R44, 1.4426950216293334961 ;  /* 0x3fb8aa3b2c2c7820 */ /* 0x000fe40000400000 */
[----:B------:R-:W-:-:S02]  /*1b90*/  FMUL R43, R43, 1.4426950216293334961 ;  /* 0x3fb8aa3b2b2b7820 */ /* 0x000fc40000400000 */
[----:B------:R-:W-:Y:S02]  /*1ba0*/  FMUL R42, R42, 1.4426950216293334961 ;  /* 0x3fb8aa3b2a2a7820 */ /* 0x000fe40000400000 */
[----:B------:R-:W-:Y:S01]  /*1bb0*/  FMUL R46, R46, 1.4426950216293334961 ;  /* 0x3fb8aa3b2e2e7820 */ /* 0x000fe20000400000 */
[----:B------:R-:W-:Y:S01]  /*1bc0*/  MUFU.EX2 R55, R40 ;  /* 0x0000002800377308 */ /* 0x000fe20000000800 */
[----:B------:R-:W-:Y:S02]  /*1bd0*/  FMUL R47, R47, 1.4426950216293334961 ;  /* 0x3fb8aa3b2f2f7820 */ /* 0x000fe40000400000 */
[----:B------:R-:W-:-:S05]  /*1be0*/  FMUL R45, R45, 1.4426950216293334961 ;  /* 0x3fb8aa3b2d2d7820 */ /* 0x000fca0000400000 */
[----:B------:R-:W0:Y:S08]  /*1bf0*/  MUFU.EX2 R122, R41 ;  /* 0x00000029007a7308 */ /* 0x000e300000000800 */
[----:B------:R-:W-:Y:S08]  /*1c00*/  MUFU.EX2 R60, R44 ;  /* 0x0000002c003c7308 */ /* 0x000ff00000000800 */
[----:B------:R-:W1:Y:S08]  /*1c10*/  MUFU.EX2 R125, R43 ;  /* 0x0000002b007d7308 */ /* 0x000e700000000800 */
[----:B------:R-:W-:Y:S08]  /*1c20*/  MUFU.EX2 R62, R42 ;  /* 0x0000002a003e7308 */ /* 0x000ff00000000800 */
[----:B------:R-:W2:Y:S08]  /*1c30*/  MUFU.EX2 R123, R46 ;  /* 0x0000002e007b7308 */ /* 0x000eb00000000800 */
[----:B------:R-:W-:Y:S08]  /*1c40*/  MUFU.EX2 R54, R47 ;  /* 0x0000002f00367308 */ /* 0x000ff00000000800 */
[----:B------:R-:W3:Y:S01]  /*1c50*/  MUFU.EX2 R89, R45 ;  /* 0x0000002d00597308 */ /* 0x000ee20000000800 */
[----:B0-----:R-:W-:-:S02]  /*1c60*/  FADD R40, R55, R122 ;  /* 0x0000007a37287221 */ /* 0x001fc40000000000 */
[----:B-1----:R-:W-:Y:S02]  /*1c70*/  FADD R41, R60, R125 ;  /* 0x0000007d3c297221 */ /* 0x002fe40000000000 */
[----:B--2---:R-:W-:Y:S01]  /*1c80*/  FADD R42, R62, R123 ;  /* 0x0000007b3e2a7221 */ /* 0x004fe20000000000 */
[----:B------:R-:W0:Y:S04]  /*1c90*/  SHFL.BFLY PT, R49, R40, 0x2, 0x1f ;  /* 0x0c401f0028317f89 */ /* 0x000e2800000e0000 */
[----:B------:R-:W1:Y:S01]  /*1ca0*/  SHFL.BFLY PT, R44, R41, 0x2, 0x1f ;  /* 0x0c401f00292c7f89 */ /* 0x000e6200000e0000 */
[----:B---3--:R-:W-:-:S03]  /*1cb0*/  FADD R43, R54, R89 ;  /* 0x00000059362b7221 */ /* 0x008fc60000000000 */
[----:B------:R-:W2:Y:S04]  /*1cc0*/  SHFL.BFLY PT, R51, R42, 0x2, 0x1f ;  /* 0x0c401f002a337f89 */ /* 0x000ea800000e0000 */
[----:B------:R-:W3:Y:S01]  /*1cd0*/  SHFL.BFLY PT, R48, R43, 0x2, 0x1f ;  /* 0x0c401f002b307f89 */ /* 0x000ee200000e0000 */
[----:B0-----:R-:W-:Y:S02]  /*1ce0*/  FADD R49, R40, R49 ;  /* 0x0000003128317221 */ /* 0x001fe40000000000 */
[----:B-1----:R-:W-:-:S03]  /*1cf0*/  FADD R46, R41, R44 ;  /* 0x0000002c292e7221 */ /* 0x002fc60000000000 */
[----:B------:R-:W0:Y:S01]  /*1d00*/  SHFL.BFLY PT, R44, R49, 0x1, 0x1f ;  /* 0x0c201f00312c7f89 */ /* 0x000e2200000e0000 */
[----:B--2---:R-:W-:-:S03]  /*1d10*/  FADD R51, R42, R51 ;  /* 0x000000332a337221 */ /* 0x004fc60000000000 */
[----:B------:R-:W1:Y:S01]  /*1d20*/  SHFL.BFLY PT, R45, R46, 0x1, 0x1f ;  /* 0x0c201f002e2d7f89 */ /* 0x000e6200000e0000 */
[----:B---3--:R-:W-:-:S03]  /*1d30*/  FADD R47, R43, R48 ;  /* 0x000000302b2f7221 */ /* 0x008fc60000000000 */
[----:B------:R-:W2:Y:S04]  /*1d40*/  SHFL.BFLY PT, R48, R51, 0x1, 0x1f ;  /* 0x0c201f0033307f89 */ /* 0x000ea800000e0000 */
[----:B------:R-:W3:Y:S01]  /*1d50*/  SHFL.BFLY PT, R40, R47, 0x1, 0x1f ;  /* 0x0c201f002f287f89 */ /* 0x000ee200000e0000 */
[----:B0-----:R-:W-:-:S03]  /*1d60*/  FADD R61, R49, R44 ;  /* 0x0000002c313d7221 */ /* 0x001fc60000000000 */
[----:B------:R-:W-:Y:S01]  /*1d70*/  BAR.SYNC.DEFER_BLOCKING 0x0 ;  /* 0x0000000000007b1d */ /* 0x000fe20000010000 */
[----:B-1----:R-:W-:Y:S02]  /*1d80*/  FADD R42, R46, R45 ;  /* 0x0000002d2e2a7221 */ /* 0x002fe40000000000 */
[----:B--2---:R-:W-:Y:S02]  /*1d90*/  FADD R45, R51, R48 ;  /* 0x00000030332d7221 */ /* 0x004fe40000000000 */
[----:B---3--:R-:W-:Y:S01]  /*1da0*/  FADD R44, R47, R40 ;  /* 0x000000282f2c7221 */ /* 0x008fe20000000000 */
[----:B------:R-:W-:Y:S04]  /*1db0*/  @P6 STS [R20+0x2000], R61 ;  /* 0x0020003d14006388 */ /* 0x000fe80000000800 */
[----:B------:R-:W-:Y:S04]  /*1dc0*/  @P6 STS [R17+0x2000], R42 ;  /* 0x0020002a11006388 */ /* 0x000fe80000000800 */
[----:B------:R-:W-:Y:S04]  /*1dd0*/  @P6 STS [R18+0x2000], R45 ;  /* 0x0020002d12006388 */ /* 0x000fe80000000800 */
[----:B------:R-:W-:Y:S04]  /*1de0*/  @P6 STS [R19+0x2000], R44 ;  /* 0x0020002c13006388 */ /* 0x000fe80000000800 */
[----:B------:R-:W-:Y:S06]  /*1df0*/  BAR.SYNC.DEFER_BLOCKING 0x0 ;  /* 0x0000000000007b1d */ /* 0x000fec0000010000 */
[----:B------:R-:W0:Y:S04]  /*1e00*/  @!P5 LDS R16, [R84.X4+0x2000] ;  /* 0x002000005410d984 */ /* 0x000e280000004800 */
[----:B0-----:R-:W0:Y:S02]  /*1e10*/  SHFL.BFLY PT, R41, R16, 0x1, 0x1f ;  /* 0x0c201f0010297f89 */ /* 0x001e2400000e0000 */
[----:B0-----:R-:W-:-:S05]  /*1e20*/  FADD R43, R16, R41 ;  /* 0x00000029102b7221 */ /* 0x001fca0000000000 */
[----:B------:R0:W-:Y:S01]  /*1e30*/  @P0 STS [R84.X4+0x2000], R43 ;  /* 0x0020002b54000388 */ /* 0x0001e20000004800 */
[----:B------:R-:W-:-:S03]  /*1e40*/  IMAD.WIDE R40, R13, 0x2, R104 ;  /* 0x000000020d287825 */ /* 0x000fc600078e0268 */
[----:B------:R-:W-:Y:S01]  /*1e50*/  BAR.SYNC.DEFER_BLOCKING 0x0 ;  /* 0x0000000000007b1d */ /* 0x000fe20000010000 */
[----:B------:R-:W-:-:S04]  /*1e60*/  IMAD.WIDE R50, R13, 0x2, R100 ;  /* 0x000000020d327825 */ /* 0x000fc800078e0264 */
[----:B------:R-:W-:-:S04]  /*1e70*/  IMAD.WIDE R46, R13, 0x2, R96 ;  /* 0x000000020d2e7825 */ /* 0x000fc800078e0260 */
[----:B------:R-:W-:-:S04]  /*1e80*/  IMAD.WIDE R44, R13, 0x2, R94 ;  /* 0x000000020d2c7825 */ /* 0x000fc800078e025e */
[----:B0-----:R-:W-:-:S04]  /*1e90*/  IMAD.WIDE R42, R13, 0x2, R92 ;  /* 0x000000020d2a7825 */ /* 0x001fc800078e025c */
[----:B------:R-:W-:-:S04]  /*1ea0*/  IMAD.WIDE R52, R13, 0x2, R102 ;  /* 0x000000020d347825 */ /* 0x000fc800078e0266 */
[C---:B------:R-:W-:Y:S01]  /*1eb0*/  IMAD.WIDE R48, R13.reuse, 0x2, R98 ;  /* 0x000000020d307825 */ /* 0x040fe200078e0262 */
[----:B------:R0:W2:Y:S04]  /*1ec0*/  LDG.E.U16 R61, [R40.64] ;  /* 0x00000006283d7981 */ /* 0x0000a8000c1e1500 */
[----:B------:R1:W3:Y:S04]  /*1ed0*/  LDG.E.U16 R63, [R52.64] ;  /* 0x00000006343f7981 */ /* 0x0002e8000c1e1500 */
[----:B------:R-:W4:Y:S01]  /*1ee0*/  LDG.E.U16 R51, [R50.64] ;  /* 0x0000000632337981 */ /* 0x000f22000c1e1500 */
[----:B0-----:R-:W-:-:S03]  /*1ef0*/  IMAD.WIDE R40, R13, 0x2, R90 ;  /* 0x000000020d287825 */ /* 0x001fc600078e025a */
[----:B------:R-:W5:Y:S04]  /*1f00*/  LDG.E.U16 R124, [R48.64] ;  /* 0x00000006307c7981 */ /* 0x000f68000c1e1500 */
[----:B------:R-:W5:Y:S04]  /*1f10*/  LDG.E.U16 R47, [R46.64] ;  /* 0x000000062e2f7981 */ /* 0x000f68000c1e1500 */
[----:B------:R-:W5:Y:S04]  /*1f20*/  LDG.E.U16 R45, [R44.64] ;  /* 0x000000062c2d7981 */ /* 0x000f68000c1e1500 */
[----:B------:R-:W5:Y:S04]  /*1f30*/  LDG.E.U16 R43, [R42.64] ;  /* 0x000000062a2b7981 */ /* 0x000f68000c1e1500 */
[----:B------:R0:W5:Y:S01]  /*1f40*/  LDG.E.U16 R41, [R40.64] ;  /* 0x0000000628297981 */ /* 0x000162000c1e1500 */
[----:B------:R-:W-:-:S02]  /*1f50*/  F2FP.BF16.PACK_AB R122, R122, R55 ;  /* 0x000000377a7a723e */ /* 0x000fc400000010ff */
[----:B------:R-:W-:Y:S01]  /*1f60*/  F2FP.BF16.PACK_AB R89, R89, R54 ;  /* 0x000000365959723e */ /* 0x000fe200000010ff */
[----:B------:R-:W-:Y:S04]  /*1f70*/  LDS R55, [R71.X8+0x2000] ;  /* 0x0020000047377984 */ /* 0x000fe80000008800 */
[----:B------:R-:W-:Y:S04]  /*1f80*/  LDS R54, [R12+0x2000] ;  /* 0x002000000c367984 */ /* 0x000fe80000000800 */
[----:B-1----:R-:W-:Y:S04]  /*1f90*/  LDS R52, [R73.X8+0x2000] ;  /* 0x0020000049347984 */ /* 0x002fe80000008800 */
[----:B------:R-:W-:Y:S04]  /*1fa0*/  LDS R53, [R75.X8+0x2000] ;  /* 0x002000004b357984 */ /* 0x000fe80000008800 */
[----:B------:R-:W-:Y:S01]  /*1fb0*/  BAR.SYNC.DEFER_BLOCKING 0x0 ;  /* 0x0000000000007b1d */ /* 0x000fe20000010000 */
[----:B------:R-:W-:-:S02]  /*1fc0*/  F2FP.BF16.PACK_AB R125, R125, R60 ;  /* 0x0000003c7d7d723e */ /* 0x000fc400000010ff */
[----:B------:R-:W-:Y:S01]  /*1fd0*/  F2FP.BF16.PACK_AB R62, R123, R62 ;  /* 0x0000003e7b3e723e */ /* 0x000fe200000010ff */
[----:B0-----:R-:W-:Y:S01]  /*1fe0*/  FADD R40, -R59, R88 ;  /* 0x000000583b287221 */ /* 0x001fe20000000100 */
[----:B------:R-:W-:-:S04]  /*1ff0*/  UIADD3 UR4, UP0, UR4, 0x10, URZ ;  /* 0x0000001004047890 */ /* 0x000fc8000ff1e03f */
[----:B------:R-:W-:Y:S02]  /*2000*/  UIADD3.X UR5, URZ, UR5, URZ, UP0, !UPT ;  /* 0x000000053f057290 */ /* 0x000fe400087fe43f */
[----:B------:R-:W-:Y:S01]  /*2010*/  ISETP.LE.U32.AND P1, PT, R80, UR4, PT ;  /* 0x0000000450007c0c */ /* 0x000fe2000bf23070 */
[----:B------:R-:W-:Y:S01]  /*2020*/  IMAD.MOV.U32 R88, RZ, RZ, R59 ;  /* 0x000000ffff587224 */ /* 0x000fe200078e003b */
[----:B--2---:R0:W-:Y:S04]  /*2030*/  STS.U16 [R10+0x2000], R61 ;  /* 0x0020003d0a007388 */ /* 0x0041e80000000400 */
[----:B---3--:R-:W-:Y:S04]  /*2040*/  STS.U16 [R10+0x2200], R63 ;  /* 0x0022003f0a007388 */ /* 0x008fe80000000400 */
[----:B----4-:R-:W-:Y:S04]  /*2050*/  STS.U16 [R10+0x2400], R51 ;  /* 0x002400330a007388 */ /* 0x010fe80000000400 */
[----:B-----5:R-:W-:Y:S04]  /*2060*/  STS.U16 [R10+0x2600], R124 ;  /* 0x0026007c0a007388 */ /* 0x020fe80000000400 */
[----:B------:R-:W-:Y:S04]  /*2070*/  STS.U16 [R10+0x2800], R47 ;  /* 0x0028002f0a007388 */ /* 0x000fe80000000400 */
[----:B------:R-:W-:Y:S04]  /*2080*/  STS.U16 [R10+0x2a00], R45 ;  /* 0x002a002d0a007388 */ /* 0x000fe80000000400 */
[----:B------:R-:W-:Y:S04]  /*2090*/  STS.U16 [R10+0x2c00], R43 ;  /* 0x002c002b0a007388 */ /* 0x000fe80000000400 */
[----:B------:R-:W-:Y:S04]  /*20a0*/  STS.U16 [R10+0x2e00], R41 ;  /* 0x002e00290a007388 */ /* 0x000fe80000000400 */
[----:B------:R-:W-:Y:S04]  /*20b0*/  STS [R9+0x3000], R122 ;  /* 0x0030007a09007388 */ /* 0x000fe80000000800 */
[----:B------:R-:W-:Y:S04]  /*20c0*/  STS [R9+0x3100], R125 ;  /* 0x0031007d09007388 */ /* 0x000fe80000000800 */
[----:B------:R1:W-:Y:S04]  /*20d0*/  STS [R9+0x3200], R62 ;  /* 0x0032003e09007388 */ /* 0x0003e80000000800 */
[----:B------:R-:W-:Y:S04]  /*20e0*/  STS [R9+0x3300], R89 ;  /* 0x0033005909007388 */ /* 0x000fe80000000800 */
[----:B------:R-:W-:Y:S01]  /*20f0*/  BAR.SYNC.DEFER_BLOCKING 0x0 ;  /* 0x0000000000007b1d */ /* 0x000fe20000010000 */
[----:B0-----:R-:W-:-:S02]  /*2100*/  FMUL R61, R40, 1.4426950216293334961 ;  /* 0x3fb8aa3b283d7820 */ /* 0x001fc40000400000 */
[----:B------:R-:W-:-:S04]  /*2110*/  FADD R40, -R58, R87 ;  /* 0x000000573a287221 */ /* 0x000fc80000000100 */
[----:B------:R-:W-:Y:S02]  /*2120*/  FMUL R60, R40, 1.4426950216293334961 ;  /* 0x3fb8aa3b283c7820 */ /* 0x000fe40000400000 */
[----:B-1----:R-:W-:-:S04]  /*2130*/  FADD R62, -R57, R86 ;  /* 0x00000056393e7221 */ /* 0x002fc80000000100 */
[----:B------:R-:W-:Y:S02]  /*2140*/  FMUL R63, R62, 1.4426950216293334961 ;  /* 0x3fb8aa3b3e3f7820 */ /* 0x000fe40000400000 */
[----:B------:R-:W-:Y:S01]  /*2150*/  FADD R62, -R56, R85 ;  /* 0x00000055383e7221 */ /* 0x000fe20000000100 */
[----:B------:R-:W-:Y:S04]  /*2160*/  LDSM.16.M88.4 R44, [R11+0x2000] ;  /* 0x002000000b2c783b */ /* 0x000fe80000000200 */
[----:B------:R-:W0:Y:S01]  /*2170*/  LDSM.16.M88.4 R40, [R3+0x3200] ;  /* 0x003200000328783b */ /* 0x000e220000000200 */
[----:B------:R-:W-:Y:S01]  /*2180*/  FMUL R62, R62, 1.4426950216293334961 ;  /* 0x3fb8aa3b3e3e7820 */ /* 0x000fe20000400000 */
[----:B------:R-:W1:Y:S02]  /*2190*/  MUFU.EX2 R63, R63 ;  /* 0x0000003f003f7308 */ /* 0x000e640000000800 */
[----:B------:R-:W2:Y:S06]  /*21a0*/  LDSM.16.M88.4 R48, [R3+0x3000] ;  /* 0x003000000330783b */ /* 0x000eac0000000200 */
[----:B------:R-:W3:Y:S01]  /*21b0*/  MUFU.EX2 R62, R62 ;  /* 0x0000003e003e7308 */ /* 0x000ee20000000800 */
[----:B-1----:R-:W-:-:S02]  /*21c0*/  FMUL R28, R63, R28 ;  /* 0x0000001c3f1c7220 */ /* 0x002fc40000400000 */
[C---:B------:R-:W-:Y:S02]  /*21d0*/  FMUL R29, R63.reuse, R29 ;  /* 0x0000001d3f1d7220 */ /* 0x040fe40000400000 */
[C---:B------:R-:W-:Y:S02]  /*21e0*/  FMUL R32, R63.reuse, R32 ;  /* 0x000000203f207220 */ /* 0x040fe40000400000 */
[----:B------:R-:W-:Y:S02]  /*21f0*/  FMUL R33, R63, R33 ;  /* 0x000000213f217220 */ /* 0x000fe40000400000 */
[C---:B---3--:R-:W-:Y:S02]  /*2200*/  FMUL R30, R62.reuse, R30 ;  /* 0x0000001e3e1e7220 */ /* 0x048fe40000400000 */
[C---:B------:R-:W-:Y:S02]  /*2210*/  FMUL R31, R62.reuse, R31 ;  /* 0x0000001f3e1f7220 */ /* 0x040fe40000400000 */
[----:B------:R-:W-:-:S02]  /*2220*/  FMUL R34, R62, R34 ;  /* 0x000000223e227220 */ /* 0x000fc40000400000 */
[----:B------:R-:W-:Y:S01]  /*2230*/  FMUL R35, R62, R35 ;  /* 0x000000233e237220 */ /* 0x000fe20000400000 */
[----:B------:R-:W1:Y:S08]  /*2240*/  MUFU.EX2 R61, R61 ;  /* 0x0000003d003d7308 */ /* 0x000e700000000800 */
[----:B------:R-:W3:Y:S01]  /*2250*/  MUFU.EX2 R60, R60 ;  /* 0x0000003c003c7308 */ /* 0x000ee20000000800 */
[C---:B0-----:R-:W-:Y:S08]  /*2260*/  HMMA.16816.F32.BF16 R28, R40.reuse, R44, R28 ;  /* 0x0000002c281c723c */ /* 0x041ff0000004181c */
[----:B------:R-:W-:Y:S07]  /*2270*/  HMMA.16816.F32.BF16 R32, R40, R46, R32 ;  /* 0x0000002e2820723c */ /* 0x000fee0000041820 */
[----:B------:R-:W-:-:S05]  /*2280*/  IMAD.U32 R41, RZ, RZ, UR5 ;  /* 0x00000005ff297e24 */ /* 0x000fca000f8e00ff */
[----:B------:R-:W-:Y:S01]  /*2290*/  ISETP.GE.U32.AND.EX P1, PT, R41, RZ, PT, P1 ;  /* 0x000000ff2900720c */ /* 0x000fe20003f26110 */
[C---:B-1----:R-:W-:Y:S02]  /*22a0*/  FMUL R24, R61.reuse, R24 ;  /* 0x000000183d187220 */ /* 0x042fe40000400000 */
[C---:B------:R-:W-:Y:S02]  /*22b0*/  FMUL R25, R61.reuse, R25 ;  /* 0x000000193d197220 */ /* 0x040fe40000400000 */
[C---:B---3--:R-:W-:Y:S02]  /*22c0*/  FMUL R26, R60.reuse, R26 ;  /* 0x0000001a3c1a7220 */ /* 0x048fe40000400000 */
[----:B------:R-:W-:Y:S02]  /*22d0*/  FMUL R27, R60, R27 ;  /* 0x0000001b3c1b7220 */ /* 0x000fe40000400000 */
[C---:B------:R-:W-:Y:S02]  /*22e0*/  FMUL R36, R61.reuse, R36 ;  /* 0x000000243d247220 */ /* 0x040fe40000400000 */
[----:B------:R-:W-:-:S02]  /*22f0*/  FMUL R37, R61, R37 ;  /* 0x000000253d257220 */ /* 0x000fc40000400000 */
[C---:B------:R-:W-:Y:S02]  /*2300*/  FMUL R38, R60.reuse, R38 ;  /* 0x000000263c267220 */ /* 0x040fe40000400000 */
[C---:B------:R-:W-:Y:S01]  /*2310*/  FMUL R39, R60.reuse, R39 ;  /* 0x000000273c277220 */ /* 0x040fe20000400000 */
[----:B------:R-:W-:Y:S01]  /*2320*/  MOV R40, 0x10 ;  /* 0x0000001000287802 */ /* 0x000fe20000000f00 */
[----:B--2---:R-:W-:Y:S01]  /*2330*/  HMMA.16816.F32.BF16 R24, R48, R44, R24 ;  /* 0x0000002c3018723c */ /* 0x004fe20000041818 */
[----:B------:R-:W-:Y:S01]  /*2340*/  FFMA R79, R61, R79, R54 ;  /* 0x0000004f3d4f7223 */ /* 0x000fe20000000036 */
[----:B------:R-:W-:Y:S01]  /*2350*/  MOV R87, R58 ;  /* 0x0000003a00577202 */ /* 0x000fe20000000f00 */
[----:B------:R-:W-:Y:S02]  /*2360*/  FFMA R78, R60, R78, R55 ;  /* 0x0000004e3c4e7223 */ /* 0x000fe40000000037 */
[----:B------:R-:W-:-:S03]  /*2370*/  IMAD R13, R40, c[0x0][0x1b4], R13 ;  /* 0x00006d00280d7a24 */ /* 0x000fc600078e020d */
[----:B------:R-:W-:Y:S01]  /*2380*/  HMMA.16816.F32.BF16 R36, R48, R46, R36 ;  /* 0x0000002e3024723c */ /* 0x000fe20000041824 */
[----:B------:R-:W-:Y:S02]  /*2390*/  IMAD R14, R40, c[0x0][0x1a4], R14 ;  /* 0x00006900280e7a24 */ /* 0x000fe400078e020e */
[----:B------:R-:W-:Y:S02]  /*23a0*/  FFMA R77, R63, R77, R52 ;  /* 0x0000004d3f4d7223 */ /* 0x000fe40000000034 */
[----:B------:R-:W-:Y:S02]  /*23b0*/  FFMA R76, R62, R76, R53 ;  /* 0x0000004c3e4c7223 */ /* 0x000fe40000000035 */
[----:B------:R-:W-:Y:S02]  /*23c0*/  IMAD.MOV.U32 R86, RZ, RZ, R57 ;  /* 0x000000ffff567224 */ /* 0x000fe400078e0039 */
[----:B------:R-:W-:Y:S01]  /*23d0*/  IMAD.MOV.U32 R85, RZ, RZ, R56 ;  /* 0x000000ffff557224 */ /* 0x000fe200078e0038 */
[----:B------:R-:W-:Y:S01]  /*23e0*/  @P1 CALL.REL.NOINC `(.L_x_0) ;  /* 0x0000001000001944 */ /* 0x000fe20003c00000 */
[----:B------:R-:W-:Y:S05]  /*23f0*/  BRA `(.L_x_1) ;  /* 0xffffee3000007947 */ /* 0x000fea000383ffff */
.L_x_0:
[----:B------:R-:W-:Y:S01]  /*2400*/  IMAD R15, R4, 0x8, R7 ;  /* 0x00000008040f7824 */ /* 0x000fe200078e0207 */
[----:B------:R-:W-:Y:S01]  /*2410*/  SHF.L.U32 R11, R0, 0x2, RZ ;  /* 0x00000002000b7819 */ /* 0x000fe200000006ff */
[----:B------:R-:W-:Y:S01]  /*2420*/  IMAD R3, R2, c[0x0][0x1c0], RZ ;  /* 0x0000700002037a24 */ /* 0x000fe200078e02ff */
[----:B------:R-:W-:Y:S01]  /*2430*/  LOP3.LUT R10, R0, 0x18, RZ, 0xc0, !PT ;  /* 0x00000018000a7812 */ /* 0x000fe200078ec0ff */
[----:B------:R-:W-:Y:S01]  /*2440*/  IMAD R9, R82, c[0x0][0x1c4], RZ ;  /* 0x0000710052097a24 */ /* 0x000fe200078e02ff */
[----:B------:R-:W-:Y:S01]  /*2450*/  LEA R17, R4, R15, 0x3 ;  /* 0x0000000f04117211 */ /* 0x000fe200078e18ff */
[----:B------:R-:W-:Y:S01]  /*2460*/  IMAD.SHL.U32 R12, R0, 0x10, RZ ;  /* 0x00000010000c7824 */ /* 0x000fe200078e00ff */
[----:B------:R-:W-:Y:S01]  /*2470*/  LOP3.LUT R11, R11, 0xfc, RZ, 0xc0, !PT ;  /* 0x000000fc0b0b7812 */ /* 0x000fe200078ec0ff */
[C---:B------:R-:W-:Y:S01]  /*2480*/  IMAD.SHL.U32 R0, R3.reuse, 0x2, RZ ;  /* 0x0000000203007824 */ /* 0x040fe200078e00ff */
[----:B------:R-:W-:Y:S01]  /*2490*/  SHF.R.U32.HI R81, RZ, 0x1, R81 ;  /* 0x00000001ff517819 */ /* 0x000fe20000011651 */
[----:B------:R-:W-:Y:S01]  /*24a0*/  IMAD R19, R4, 0x8, R17 ;  /* 0x0000000804137824 */ /* 0x000fe200078e0211 */
[----:B------:R-:W-:Y:S01]  /*24b0*/  LOP3.LUT R13, R12, 0x70, RZ, 0xc0, !PT ;  /* 0x000000700c0d7812 */ /* 0x000fe200078ec0ff */
[----:B------:R-:W-:Y:S01]  /*24c0*/  IMAD.HI R8, R3, 0x2, RZ ;  /* 0x0000000203087827 */ /* 0x000fe200078e02ff */
[----:B------:R-:W-:Y:S01]  /*24d0*/  SHF.L.U32 R3, R9, 0x1, RZ ;  /* 0x0000000109037819 */ /* 0x000fe200000006ff */
[----:B------:R-:W-:Y:S01]  /*24e0*/  BAR.SYNC.DEFER_BLOCKING 0x0 ;  /* 0x0000000000007b1d */ /* 0x000fe20000010000 */
[----:B------:R-:W-:Y:S01]  /*24f0*/  MOV R84, R26 ;  /* 0x0000001a00547202 */ /* 0x000fe20000000f00 */
[----:B------:R-:W-:Y:S01]  /*2500*/  IMAD R21, R4, 0x8, R19 ;  /* 0x0000000804157824 */ /* 0x000fe200078e0213 */
[----:B------:R-:W-:Y:S01]  /*2510*/  IADD3 R48, P0, P1, R3, c[0x0][0x178], R0 ;  /* 0x00005e0003307a10 */ /* 0x000fe2000791e000 */
[C---:B------:R-:W-:Y:S01]  /*2520*/  IMAD R12, R10.reuse, 0x100, R11 ;  /* 0x000001000a0c7824 */ /* 0x040fe200078e020b */
[----:B------:R-:W-:Y:S01]  /*2530*/  LEA.HI R0, R10, R13, RZ, 0x1f ;  /* 0x0000000d0a007211 */ /* 0x000fe200078ff8ff */
[----:B------:R-:W-:Y:S01]  /*2540*/  IMAD.HI R9, R9, 0x2, RZ ;  /* 0x0000000209097827 */ /* 0x000fe200078e02ff */
[----:B------:R-:W-:-:S02]  /*2550*/  LEA R23, R4, R21, 0x3 ;  /* 0x0000001504177211 */ /* 0x000fc400078e18ff */
[----:B------:R-:W-:Y:S01]  /*2560*/  LOP3.LUT R3, R12, R81, RZ, 0x3c, !PT ;  /* 0x000000510c037212 */ /* 0x000fe200078e3cff */
[----:B------:R-:W-:Y:S01]  /*2570*/  FMUL R26, R76, 8388608 ;  /* 0x4b0000004c1a7820 */ /* 0x000fe20000400000 */
[----:B------:R-:W-:Y:S01]  /*2580*/  IADD3.X R54, R9, c[0x0][0x17c], R8, P0, P1 ;  /* 0x00005f0009367a10 */ /* 0x000fe200007e2408 */
[C---:B------:R-:W-:Y:S01]  /*2590*/  IMAD R49, R4.reuse, 0x8, R23 ;  /* 0x0000000804317824 */ /* 0x040fe200078e0217 */
[-C--:B------:R-:W-:Y:S01]  /*25a0*/  LEA R12, P0, R5, R48.reuse, 0x1 ;  /* 0x00000030050c7211 */ /* 0x080fe200078008ff */
[----:B------:R-:W-:Y:S01]  /*25b0*/  IMAD.MOV.U32 R71, RZ, RZ, R24 ;  /* 0x000000ffff477224 */ /* 0x000fe200078e0018 */
[----:B------:R-:W-:Y:S01]  /*25c0*/  LEA R10, P1, R7, R48, 0x1 ;  /* 0x00000030070a7211 */ /* 0x000fe200078208ff */
[----:B------:R-:W-:Y:S01]  /*25d0*/  IMAD R51, R4, 0x8, R49 ;  /* 0x0000000804337824 */ /* 0x000fe200078e0231 */
[----:B------:R-:W-:Y:S01]  /*25e0*/  LEA.HI.X.SX32 R13, R5, R54, 0x1, P0 ;  /* 0x00000036050d7211 */ /* 0x000fe200000f0eff */
[----:B------:R-:W-:Y:S01]  /*25f0*/  FMUL R24, R78, 8388608 ;  /* 0x4b0000004e187820 */ /* 0x000fe20000400000 */
[----:B------:R-:W-:Y:S01]  /*2600*/  LEA R8, P2, R15, R48, 0x1 ;  /* 0x000000300f087211 */ /* 0x000fe200078408ff */
[----:B------:R-:W-:Y:S01]  /*2610*/  IMAD.MOV.U32 R69, RZ, RZ, R25 ;  /* 0x000000ffff457224 */ /* 0x000fe200078e0019 */
[C---:B------:R-:W-:Y:S01]  /*2620*/  LEA R5, R4.reuse, R51, 0x3 ;  /* 0x0000003304057211 */ /* 0x040fe200078e18ff */
[----:B------:R-:W-:Y:S01]  /*2630*/  IMAD.MOV.U32 R80, RZ, RZ, R27 ;  /* 0x000000ffff507224 */ /* 0x000fe200078e001b */
[-C--:B------:R-:W-:Y:S01]  /*2640*/  LEA.HI.X.SX32 R11, R7, R54.reuse, 0x1, P1 ;  /* 0x00000036070b7211 */ /* 0x080fe200008f0eff */
[----:B------:R-:W-:Y:S01]  /*2650*/  IMAD.MOV.U32 R72, RZ, RZ, R39 ;  /* 0x000000ffff487224 */ /* 0x000fe200078e0027 */
[----:B------:R-:W-:Y:S01]  /*2660*/  LEA.HI.X.SX32 R9, R15, R54, 0x1, P2 ;  /* 0x000000360f097211 */ /* 0x000fe200010f0eff */
[C---:B------:R-:W-:Y:S01]  /*2670*/  IMAD R7, R4.reuse, 0x8, R5 ;  /* 0x0000000804077824 */ /* 0x040fe200078e0205 */
[-C--:B------:R-:W-:Y:S01]  /*2680*/  LEA R46, P0, R17, R48.reuse, 0x1 ;  /* 0x00000030112e7211 */ /* 0x080fe200078008ff */
[----:B------:R-:W-:Y:S01]  /*2690*/  IMAD.MOV.U32 R63, RZ, RZ, R30 ;  /* 0x000000ffff3f7224 */ /* 0x000fe200078e001e */
[----:B------:R-:W-:Y:S01]  /*26a0*/  LEA R44, P1, R19, R48, 0x1 ;  /* 0x00000030132c7211 */ /* 0x000fe200078208ff */
[C---:B------:R-:W-:Y:S01]  /*26b0*/  IMAD R15, R4.reuse, 0x8, R7 ;  /* 0x00000008040f7824 */ /* 0x040fe200078e0207 */
[-C--:B------:R-:W-:Y:S01]  /*26c0*/  LEA.HI.X.SX32 R47, R17, R54.reuse, 0x1, P0 ;  /* 0x00000036112f7211 */ /* 0x080fe200000f0eff */
[----:B------:R-:W-:Y:S01]  /*26d0*/  IMAD.MOV.U32 R67, RZ, RZ, R36 ;  /* 0x000000ffff437224 */ /* 0x000fe200078e0024 */
[----:B------:R-:W-:Y:S01]  /*26e0*/  LEA.HI.X.SX32 R45, R19, R54, 0x1, P1 ;  /* 0x00000036132d7211 */ /* 0x000fe200008f0eff */
[----:B------:R-:W-:Y:S01]  /*26f0*/  IMAD.MOV.U32 R74, RZ, RZ, R38 ;  /* 0x000000ffff4a7224 */ /* 0x000fe200078e0026 */
[-C--:B------:R-:W-:Y:S01]  /*2700*/  LEA R40, P0, R23, R48.reuse, 0x1 ;  /* 0x0000003017287211 */ /* 0x080fe200078008ff */
[----:B------:R-:W-:Y:S01]  /*2710*/  IMAD.MOV.U32 R68, RZ, RZ, R29 ;  /* 0x000000ffff447224 */ /* 0x000fe200078e001d */
[-C--:B------:R-:W-:Y:S01]  /*2720*/  LEA R22, P1, R49, R48.reuse, 0x1 ;  /* 0x0000003031167211 */ /* 0x080fe200078208ff */
[----:B------:R-:W-:Y:S01]  /*2730*/  IMAD.MOV.U32 R66, RZ, RZ, R32 ;  /* 0x000000ffff427224 */ /* 0x000fe200078e0020 */
[----:B------:R-:W-:Y:S01]  /*2740*/  LEA R53, R4, R15, 0x3 ;  /* 0x0000000f04357211 */ /* 0x000fe200078e18ff */
[----:B------:R-:W-:Y:S01]  /*2750*/  IMAD.MOV.U32 R64, RZ, RZ, R33 ;  /* 0x000000ffff407224 */ /* 0x000fe200078e0021 */
[----:B------:R-:W-:-:S02]  /*2760*/  LEA R42, P2, R21, R48, 0x1 ;  /* 0x00000030152a7211 */ /* 0x000fc400078408ff */
[-C--:B------:R-:W-:Y:S02]  /*2770*/  LEA.HI.X.SX32 R41, R23, R54.reuse, 0x1, P0 ;  /* 0x0000003617297211 */ /* 0x080fe400000f0eff */
[-C--:B------:R-:W-:Y:S01]  /*2780*/  LEA.HI.X.SX32 R23, R49, R54.reuse, 0x1, P1 ;  /* 0x0000003631177211 */ /* 0x080fe200008f0eff */
[C---:B------:R-:W-:Y:S01]  /*2790*/  IMAD R49, R4.reuse, 0x8, R53 ;  /* 0x0000000804317824 */ /* 0x040fe200078e0235 */
[----:B------:R-:W-:Y:S02]  /*27a0*/  LEA.HI.X.SX32 R43, R21, R54, 0x1, P2 ;  /* 0x00000036152b7211 */ /* 0x000fe400010f0eff */
[-C--:B------:R-:W-:Y:S01]  /*27b0*/  LEA R20, P2, R51, R48.reuse, 0x1 ;  /* 0x0000003033147211 */ /* 0x080fe200078408ff */
[----:B------:R-:W-:Y:S01]  /*27c0*/  IMAD R55, R4, 0x8, R49 ;  /* 0x0000000804377824 */ /* 0x000fe200078e0231 */
[----:B------:R-:W-:Y:S02]  /*27d0*/  LEA R16, P1, R7, R48, 0x1 ;  /* 0x0000003007107211 */ /* 0x000fe400078208ff */
[----:B------:R-:W-:-:S02]  /*27e0*/  LEA.HI.X.SX32 R21, R51, R54, 0x1, P2 ;  /* 0x0000003633157211 */ /* 0x000fc400010f0eff */
[-C--:B------:R-:W-:Y:S02]  /*27f0*/  LEA R18, P0, R5, R48.reuse, 0x1 ;  /* 0x0000003005127211 */ /* 0x080fe400078008ff */
[----:B------:R-:W-:Y:S02]  /*2800*/  LEA R14, P2, R15, R48, 0x1 ;  /* 0x000000300f0e7211 */ /* 0x000fe400078408ff */
[-C--:B------:R-:W-:Y:S02]  /*2810*/  LEA.HI.X.SX32 R17, R7, R54.reuse, 0x1, P1 ;  /* 0x0000003607117211 */ /* 0x080fe400008f0eff */
[----:B------:R-:W-:Y:S02]  /*2820*/  LEA R7, R4, R55, 0x3 ;  /* 0x0000003704077211 */ /* 0x000fe400078e18ff */
[-C--:B------:R-:W-:Y:S02]  /*2830*/  LEA.HI.X.SX32 R19, R5, R54.reuse, 0x1, P0 ;  /* 0x0000003605137211 */ /* 0x080fe400000f0eff */
[----:B------:R-:W-:-:S02]  /*2840*/  LEA.HI.X.SX32 R15, R15, R54, 0x1, P2 ;  /* 0x000000360f0f7211 */ /* 0x000fc400010f0eff */
[-C--:B------:R-:W-:Y:S02]  /*2850*/  LEA R52, P0, R53, R48.reuse, 0x1 ;  /* 0x0000003035347211 */ /* 0x080fe400078008ff */
[-C--:B------:R-:W-:Y:S02]  /*2860*/  LEA R50, P1, R49, R48.reuse, 0x1 ;  /* 0x0000003031327211 */ /* 0x080fe400078208ff */
[-C--:B------:R-:W-:Y:S02]  /*2870*/  LEA R4, P2, R55, R48.reuse, 0x1 ;  /* 0x0000003037047211 */ /* 0x080fe400078408ff */
[----:B------:R-:W-:Y:S02]  /*2880*/  LEA R48, P3, R7, R48, 0x1 ;  /* 0x0000003007307211 */ /* 0x000fe400078608ff */
[-C--:B------:R-:W-:Y:S02]  /*2890*/  LEA.HI.X.SX32 R51, R49, R54.reuse, 0x1, P1 ;  /* 0x0000003631337211 */ /* 0x080fe400008f0eff */
[----:B------:R-:W-:Y:S01]  /*28a0*/  LEA.HI.X.SX32 R49, R7, R54, 0x1, P3 ;  /* 0x0000003607317211 */ /* 0x000fe200018f0eff */
[C---:B------:R-:W-:Y:S01]  /*28b0*/  FMUL R7, R79.reuse, 8388608 ;  /* 0x4b0000004f077820 */ /* 0x040fe20000400000 */
[----:B------:R-:W-:-:S02]  /*28c0*/  FSETP.GEU.AND P1, PT, R79, 1.175494350822287508e-38, PT ;  /* 0x008000004f00780b */ /* 0x000fc40003f2e000 */
[----:B------:R-:W-:Y:S02]  /*28d0*/  FSETP.GEU.AND P5, PT, R76, 1.175494350822287508e-38, PT ;  /* 0x008000004c00780b */ /* 0x000fe40003fae000 */
[----:B------:R-:W-:Y:S02]  /*28e0*/  FSEL R7, R7, R79, !P1 ;  /* 0x0000004f07077208 */ /* 0x000fe40004800000 */
[----:B------:R-:W-:Y:S02]  /*28f0*/  FSEL R26, R26, R76, !P5 ;  /* 0x0000004c1a1a7208 */ /* 0x000fe40006800000 */
[----:B------:R-:W-:Y:S02]  /*2900*/  LEA.HI.X.SX32 R5, R55, R54, 0x1, P2 ;  /* 0x0000003637057211 */ /* 0x000fe400010f0eff */
[----:B------:R-:W-:Y:S02]  /*2910*/  FSETP.GEU.AND P2, PT, R78, 1.175494350822287508e-38, PT ;  /* 0x008000004e00780b */ /* 0x000fe40003f4e000 */
[----:B------:R-:W-:-:S02]  /*2920*/  MOV R65, R37 ;  /* 0x0000002500417202 */ /* 0x000fc40000000f00 */
[----:B------:R-:W-:Y:S02]  /*2930*/  IADD3 R25, R7, -0x3f3504f3, RZ ;  /* 0xc0cafb0d07197810 */ /* 0x000fe40007ffe0ff */
[----:B------:R-:W-:Y:S02]  /*2940*/  IADD3 R37, R26, -0x3f3504f3, RZ ;  /* 0xc0cafb0d1a257810 */ /* 0x000fe40007ffe0ff */
[----:B------:R-:W-:Y:S02]  /*2950*/  LEA.HI.X.SX32 R53, R53, R54, 0x1, P0 ;  /* 0x0000003635357211 */ /* 0x000fe400000f0eff */
[----:B------:R-:W-:Y:S02]  /*2960*/  MOV R70, R28 ;  /* 0x0000001c00467202 */ /* 0x000fe40000000f00 */
[----:B------:R-:W-:Y:S02]  /*2970*/  FSETP.GT.AND P0, PT, |R76|, 8.50705917302346158658e+37, PT ;  /* 0x7e8000004c00780b */ /* 0x000fe40003f04200 */
[----:B------:R-:W-:-:S02]  /*2980*/  FSEL R24, R24, R78, !P2 ;  /* 0x0000004e18187208 */ /* 0x000fc40005000000 */
[----:B------:R-:W-:Y:S02]  /*2990*/  FSEL R28, RZ, -23, P2 ;  /* 0xc1b80000ff1c7808 */ /* 0x000fe40001000000 */
[----:B------:R-:W-:Y:S01]  /*29a0*/  LOP3.LUT R54, R25, 0xff800000, RZ, 0xc0, !PT ;  /* 0xff80000019367812 */ /* 0x000fe200078ec0ff */
[----:B------:R-:W-:Y:S01]  /*29b0*/  FMUL R25, R77, 8388608 ;  /* 0x4b0000004d197820 */ /* 0x000fe20000400000 */
[----:B------:R-:W-:Y:S02]  /*29c0*/  LOP3.LUT R37, R37, 0xff800000, RZ, 0xc0, !PT ;  /* 0xff80000025257812 */ /* 0x000fe400078ec0ff */
[----:B------:R-:W-:Y:S01]  /*29d0*/  FSETP.GT.AND P2, PT, |R77|, 8.50705917302346158658e+37, PT ;  /* 0x7e8000004d00780b */ /* 0x000fe20003f44200 */
[----:B------:R-:W-:Y:S01]  /*29e0*/  I2F R60, R54 ;  /* 0x00000036003c7306 */ /* 0x000fe20000201400 */
[----:B------:R-:W-:Y:S01]  /*29f0*/  FSEL R27, RZ, -23, P1 ;  /* 0xc1b80000ff1b7808 */ /* 0x000fe20000800000 */
[----:B------:R-:W-:Y:S01]  /*2a00*/  @P0 FMUL R35, R35, 0.25 ;  /* 0x3e80000023230820 */ /* 0x000fe20000400000 */
[----:B------:R-:W-:Y:S01]  /*2a10*/  FSETP.GEU.AND P3, PT, R77, 1.175494350822287508e-38, PT ;  /* 0x008000004d00780b */ /* 0x000fe20003f6e000 */
[----:B------:R-:W-:Y:S01]  /*2a20*/  @P0 FMUL R34, R34, 0.25 ;  /* 0x3e80000022220820 */ /* 0x000fe20000400000 */
[C---:B------:R-:W-:Y:S01]  /*2a30*/  FSETP.GEU.AND P1, PT, |R76|.reuse, 1.175494350822287508e-38, PT ;  /* 0x008000004c00780b */ /* 0x040fe20003f2e200 */
[----:B------:R-:W-:Y:S01]  /*2a40*/  @P0 FMUL R76, R76, 0.25 ;  /* 0x3e8000004c4c0820 */ /* 0x000fe20000400000 */
[----:B------:R-:W-:Y:S01]  /*2a50*/  MOV R39, R31 ;  /* 0x0000001f00277202 */ /* 0x000fe20000000f00 */
[----:B------:R-:W-:Y:S01]  /*2a60*/  @P0 FMUL R63, R63, 0.25 ;  /* 0x3e8000003f3f0820 */ /* 0x000fe20000400000 */
[----:B------:R-:W-:Y:S01]  /*2a70*/  FSEL R30, RZ, -23, P5 ;  /* 0xc1b80000ff1e7808 */ /* 0x000fe20002800000 */
[----:B------:R-:W0:Y:S01]  /*2a80*/  I2F R31, R37 ;  /* 0x00000025001f7306 */ /* 0x000e220000201400 */
[----:B------:R-:W-:Y:S01]  /*2a90*/  FSETP.GEU.AND P5, PT, |R77|, 1.175494350822287508e-38, PT ;  /* 0x008000004d00780b */ /* 0x000fe20003fae200 */
[----:B------:R-:W-:Y:S01]  /*2aa0*/  @P0 FMUL R39, R39, 0.25 ;  /* 0x3e80000027270820 */ /* 0x000fe20000400000 */
[----:B------:R-:W-:Y:S01]  /*2ab0*/  FSEL R25, R25, R77, !P3 ;  /* 0x0000004d19197208 */ /* 0x000fe20005800000 */
[----:B------:R-:W-:Y:S01]  /*2ac0*/  @P2 FMUL R77, R77, 0.25 ;  /* 0x3e8000004d4d2820 */ /* 0x000fe20000400000 */
[----:B------:R-:W-:Y:S01]  /*2ad0*/  IADD3 R55, R24, -0x3f3504f3, RZ ;  /* 0xc0cafb0d18377810 */ /* 0x000fe20007ffe0ff */
[----:B------:R-:W-:Y:S01]  /*2ae0*/  @P2 FMUL R64, R64, 0.25 ;  /* 0x3e80000040402820 */ /* 0x000fe20000400000 */
[----:B------:R-:W-:Y:S01]  /*2af0*/  IADD3 R36, R25, -0x3f3504f3, RZ ;  /* 0xc0cafb0d19247810 */ /* 0x000fe20007ffe0ff */
[----:B------:R-:W-:Y:S01]  /*2b00*/  @!P1 FMUL R76, R76, 16777216 ;  /* 0x4b8000004c4c9820 */ /* 0x000fe20000400000 */
[----:B------:R-:W-:Y:S01]  /*2b10*/  FSETP.GT.AND P0, PT, |R79|, 8.50705917302346158658e+37, PT ;  /* 0x7e8000004f00780b */ /* 0x000fe20003f04200 */
[----:B------:R-:W-:Y:S01]  /*2b20*/  @!P1 FMUL R35, R35, 16777216 ;  /* 0x4b80000023239820 */ /* 0x000fe20000400000 */
[----:B------:R-:W-:Y:S01]  /*2b30*/  LOP3.LUT R36, R36, 0xff800000, RZ, 0xc0, !PT ;  /* 0xff80000024247812 */ /* 0x000fe200078ec0ff */
[----:B------:R-:W-:Y:S01]  /*2b40*/  @!P1 FMUL R34, R34, 16777216 ;  /* 0x4b80000022229820 */ /* 0x000fe20000400000 */
[----:B------:R-:W-:Y:S01]  /*2b50*/  LOP3.LUT R55, R55, 0xff800000, RZ, 0xc0, !PT ;  /* 0xff80000037377812 */ /* 0x000fe200078ec0ff */
[----:B------:R-:W-:Y:S01]  /*2b60*/  @!P1 FMUL R39, R39, 16777216 ;  /* 0x4b80000027279820 */ /* 0x000fe20000400000 */
[----:B------:R1:W2:Y:S01]  /*2b70*/  I2F R38, R36 ;  /* 0x0000002400267306 */ /* 0x0002a20000201400 */
[----:B------:R-:W-:Y:S01]  /*2b80*/  @!P1 FMUL R63, R63, 16777216 ;  /* 0x4b8000003f3f9820 */ /* 0x000fe20000400000 */
[C---:B------:R-:W-:Y:S01]  /*2b90*/  FSETP.GT.AND P1, PT, |R78|.reuse, 8.50705917302346158658e+37, PT ;  /* 0x7e8000004e00780b */ /* 0x040fe20003f24200 */
[----:B------:R-:W-:Y:S01]  /*2ba0*/  @!P5 FMUL R77, R77, 16777216 ;  /* 0x4b8000004d4dd820 */ /* 0x000fe20000400000 */
[----:B------:R-:W-:Y:S01]  /*2bb0*/  FSEL R29, RZ, -23, P3 ;  /* 0xc1b80000ff1d7808 */ /* 0x000fe20001800000 */
[----:B0-----:R-:W-:Y:S01]  /*2bc0*/  FFMA.FTZ R30, R31, 1.1920928955078125e-07, R30 ;  /* 0x340000001f1e7823 */ /* 0x001fe2000001001e */
[C---:B------:R-:W-:Y:S01]  /*2bd0*/  FSETP.GEU.AND P3, PT, |R79|.reuse, 1.175494350822287508e-38, PT ;  /* 0x008000004f00780b */ /* 0x040fe20003f6e200 */
[----:B------:R-:W-:Y:S01]  /*2be0*/  @P0 FMUL R79, R79, 0.25 ;  /* 0x3e8000004f4f0820 */ /* 0x000fe20000400000 */
[----:B------:R-:W0:Y:S01]  /*2bf0*/  MUFU.RCP R32, R76 ;  /* 0x0000004c00207308 */ /* 0x000e220000001000 */
[----:B------:R-:W-:Y:S01]  /*2c00*/  FSETP.GEU.AND P6, PT, |R78|, 1.175494350822287508e-38, PT ;  /* 0x008000004e00780b */ /* 0x000fe20003fce200 */
[----:B------:R-:W-:Y:S01]  /*2c10*/  @P2 FMUL R66, R66, 0.25 ;  /* 0x3e80000042422820 */ /* 0x000fe20000400000 */
[----:B-1----:R-:W-:Y:S01]  /*2c20*/  IADD3 R36, R25, -R36, RZ ;  /* 0x8000002419247210 */ /* 0x002fe20007ffe0ff */
[----:B------:R-:W-:-:S02]  /*2c30*/  @P2 FMUL R68, R68, 0.25 ;  /* 0x3e80000044442820 */ /* 0x000fc40000400000 */
[----:B------:R-:W-:Y:S01]  /*2c40*/  @P2 FMUL R70, R70, 0.25 ;  /* 0x3e80000046462820 */ /* 0x000fe20000400000 */
[----:B------:R-:W-:Y:S01]  /*2c50*/  ISETP.GE.U32.AND P2, PT, R25, 0x7f800000, PT ;  /* 0x7f8000001900780c */ /* 0x000fe20003f46070 */
[----:B------:R-:W1:Y:S01]  /*2c60*/  I2F R61, R55 ;  /* 0x00000037003d7306 */ /* 0x000e620000201400 */
[----:B------:R-:W-:Y:S02]  /*2c70*/  @P1 FMUL R78, R78, 0.25 ;  /* 0x3e8000004e4e1820 */ /* 0x000fe40000400000 */
[----:B------:R-:W-:Y:S02]  /*2c80*/  @!P3 FMUL R79, R79, 16777216 ;  /* 0x4b8000004f4fb820 */ /* 0x000fe40000400000 */
[----:B------:R-:W-:Y:S02]  /*2c90*/  @!P5 FMUL R64, R64, 16777216 ;  /* 0x4b8000004040d820 */ /* 0x000fe40000400000 */
[----:B------:R-:W-:Y:S01]  /*2ca0*/  @!P5 FMUL R66, R66, 16777216 ;  /* 0x4b8000004242d820 */ /* 0x000fe20000400000 */
[----:B------:R-:W3:Y:S01]  /*2cb0*/  MUFU.RCP R31, R77 ;  /* 0x0000004d001f7308 */ /* 0x000ee20000001000 */
[----:B------:R-:W-:-:S02]  /*2cc0*/  @!P5 FMUL R68, R68, 16777216 ;  /* 0x4b8000004444d820 */ /* 0x000fc40000400000 */
[----:B------:R-:W-:Y:S01]  /*2cd0*/  @!P5 FMUL R70, R70, 16777216 ;  /* 0x4b8000004646d820 */ /* 0x000fe20000400000 */
[----:B------:R-:W-:Y:S01]  /*2ce0*/  ISETP.GE.U32.AND P5, PT, R24, 0x7f800000, PT ;  /* 0x7f8000001800780c */ /* 0x000fe20003fa6070 */
[----:B--2---:R-:W-:Y:S02]  /*2cf0*/  FFMA.FTZ R29, R38, 1.1920928955078125e-07, R29 ;  /* 0x34000000261d7823 */ /* 0x004fe4000001001d */
[----:B------:R-:W-:Y:S01]  /*2d00*/  @!P6 FMUL R78, R78, 16777216 ;  /* 0x4b8000004e4ee820 */ /* 0x000fe20000400000 */
[----:B------:R-:W2:Y:S01]  /*2d10*/  MUFU.RCP R62, R79 ;  /* 0x0000004f003e7308 */ /* 0x000ea20000001000 */
[----:B0-----:R-:W-:Y:S02]  /*2d20*/  FMUL R38, R32, R39 ;  /* 0x0000002720267220 */ /* 0x001fe40000400000 */
[----:B------:R-:W-:Y:S02]  /*2d30*/  FFMA.FTZ R27, R60, 1.1920928955078125e-07, R27 ;  /* 0x340000003c1b7823 */ /* 0x000fe4000001001b */
[----:B-1----:R-:W-:-:S02]  /*2d40*/  FFMA.FTZ R28, R61, 1.1920928955078125e-07, R28 ;  /* 0x340000003d1c7823 */ /* 0x002fc4000001001c */
[C---:B------:R-:W-:Y:S02]  /*2d50*/  FMUL R33, R32.reuse, R35 ;  /* 0x0000002320217220 */ /* 0x040fe40000400000 */
[C---:B------:R-:W-:Y:S02]  /*2d60*/  FMUL R34, R32.reuse, R34 ;  /* 0x0000002220227220 */ /* 0x040fe40000400000 */
[----:B------:R-:W-:Y:S01]  /*2d70*/  FMUL R39, R32, R63 ;  /* 0x0000003f20277220 */ /* 0x000fe20000400000 */
[----:B------:R-:W-:Y:S01]  /*2d80*/  F2FP.BF16.PACK_AB R38, R33, R38 ;  /* 0x000000262126723e */ /* 0x000fe200000010ff */
[C---:B---3--:R-:W-:Y:S01]  /*2d90*/  FMUL R32, R31.reuse, R64 ;  /* 0x000000401f207220 */ /* 0x048fe20000400000 */
[----:B------:R-:W-:Y:S01]  /*2da0*/  LOP3.LUT R33, R6, 0x20, RZ, 0x3c, !PT ;  /* 0x0000002006217812 */ /* 0x000fe200078e3cff */
[C---:B------:R-:W-:Y:S01]  /*2db0*/  FMUL R35, R31.reuse, R66 ;  /* 0x000000421f237220 */ /* 0x040fe20000400000 */
[----:B------:R-:W-:Y:S01]  /*2dc0*/  F2FP.BF16.PACK_AB R34, R34, R39 ;  /* 0x000000272222723e */ /* 0x000fe200000010ff */
[C---:B------:R-:W-:Y:S01]  /*2dd0*/  FMUL R61, R31.reuse, R68 ;  /* 0x000000441f3d7220 */ /* 0x040fe20000400000 */
[----:B------:R-:W-:Y:S01]  /*2de0*/  LOP3.LUT R39, R6, 0x40, RZ, 0x3c, !PT ;  /* 0x0000004006277812 */ /* 0x000fe200078e3cff */
[----:B------:R-:W-:Y:S01]  /*2df0*/  FMUL R60, R31, R70 ;  /* 0x000000461f3c7220 */ /* 0x000fe20000400000 */
[----:B------:R-:W-:Y:S01]  /*2e00*/  MOV R70, 0x3dc6b27f ;  /* 0x3dc6b27f00467802 */ /* 0x000fe20000000f00 */
[----:B------:R-:W0:Y:S01]  /*2e10*/  MUFU.RCP R31, R78 ;  /* 0x0000004e001f7308 */ /* 0x000e220000001000 */
[----:B------:R-:W-:Y:S01]  /*2e20*/  @P0 FMUL R65, R65, 0.25 ;  /* 0x3e80000041410820 */ /* 0x000fe20000400000 */
[----:B------:R-:W-:Y:S01]  /*2e30*/  F2FP.BF16.PACK_AB R32, R32, R61 ;  /* 0x0000003d2020723e */ /* 0x000fe200000010ff */
[----:B------:R-:W-:Y:S01]  /*2e40*/  @P0 FMUL R67, R67, 0.25 ;  /* 0x3e80000043430820 */ /* 0x000fe20000400000 */
[----:B------:R-:W-:Y:S01]  /*2e50*/  F2FP.BF16.PACK_AB R35, R35, R60 ;  /* 0x0000003c2323723e */ /* 0x000fe200000010ff */
[----:B------:R-:W-:Y:S01]  /*2e60*/  @P0 FMUL R69, R69, 0.25 ;  /* 0x3e80000045450820 */ /* 0x000fe20000400000 */
[----:B------:R-:W-:Y:S01]  /*2e70*/  LOP3.LUT R61, R6, 0x60, RZ, 0x3c, !PT ;  /* 0x00000060063d7812 */ /* 0x000fe200078e3cff */
[----:B------:R-:W-:Y:S01]  /*2e80*/  @P0 FMUL R71, R71, 0.25 ;  /* 0x3e80000047470820 */ /* 0x000fe20000400000 */
[----:B------:R-:W-:Y:S01]  /*2e90*/  ISETP.GE.U32.AND P0, PT, R26, 0x7f800000, PT ;  /* 0x7f8000001a00780c */ /* 0x000fe20003f06070 */
[----:B------:R-:W-:-:S02]  /*2ea0*/  @P1 FMUL R72, R72, 0.25 ;  /* 0x3e80000048481820 */ /* 0x000fc40000400000 */
[----:B------:R-:W-:Y:S02]  /*2eb0*/  @P1 FMUL R74, R74, 0.25 ;  /* 0x3e8000004a4a1820 */ /* 0x000fe40000400000 */
[----:B------:R-:W-:Y:S02]  /*2ec0*/  @P1 FMUL R80, R80, 0.25 ;  /* 0x3e80000050501820 */ /* 0x000fe40000400000 */
[----:B------:R-:W-:Y:S01]  /*2ed0*/  @P1 FMUL R84, R84, 0.25 ;  /* 0x3e80000054541820 */ /* 0x000fe20000400000 */
[C---:B------:R-:W-:Y:S01]  /*2ee0*/  FSETP.NEU.AND P1, PT, R7.reuse, RZ, PT ;  /* 0x000000ff0700720b */ /* 0x040fe20003f2d000 */
[----:B------:R-:W-:Y:S02]  /*2ef0*/  IMAD.IADD R54, R7, 0x1, -R54 ;  /* 0x0000000107367824 */ /* 0x000fe400078e0a36 */
[----:B------:R-:W-:Y:S02]  /*2f00*/  @!P3 FMUL R65, R65, 16777216 ;  /* 0x4b8000004141b820 */ /* 0x000fe40000400000 */
[----:B------:R-:W-:-:S02]  /*2f10*/  @!P3 FMUL R67, R67, 16777216 ;  /* 0x4b8000004343b820 */ /* 0x000fc40000400000 */
[----:B------:R-:W-:Y:S02]  /*2f20*/  @!P3 FMUL R69, R69, 16777216 ;  /* 0x4b8000004545b820 */ /* 0x000fe40000400000 */
[----:B------:R-:W-:Y:S01]  /*2f30*/  @!P3 FMUL R71, R71, 16777216 ;  /* 0x4b8000004747b820 */ /* 0x000fe20000400000 */
[----:B------:R-:W-:Y:S01]  /*2f40*/  ISETP.GE.U32.AND P3, PT, R7, 0x7f800000, PT ;  /* 0x7f8000000700780c */ /* 0x000fe20003f66070 */
[----:B------:R-:W-:Y:S02]  /*2f50*/  @!P6 FMUL R72, R72, 16777216 ;  /* 0x4b8000004848e820 */ /* 0x000fe40000400000 */
[----:B------:R-:W-:Y:S02]  /*2f60*/  @!P6 FMUL R74, R74, 16777216 ;  /* 0x4b8000004a4ae820 */ /* 0x000fe40000400000 */
[----:B------:R-:W-:Y:S02]  /*2f70*/  @!P6 FMUL R80, R80, 16777216 ;  /* 0x4b8000005050e820 */ /* 0x000fe40000400000 */
[----:B------:R-:W-:-:S02]  /*2f80*/  @!P6 FMUL R84, R84, 16777216 ;  /* 0x4b8000005454e820 */ /* 0x000fc40000400000 */
[----:B------:R-:W-:Y:S02]  /*2f90*/  FADD R54, R54, -1 ;  /* 0xbf80000036367421 */ /* 0x000fe40000000000 */
[C---:B--2---:R-:W-:Y:S02]  /*2fa0*/  FMUL R64, R62.reuse, R65 ;  /* 0x000000413e407220 */ /* 0x044fe40000400000 */
[C---:B------:R-:W-:Y:S02]  /*2fb0*/  FMUL R65, R62.reuse, R67 ;  /* 0x000000433e417220 */ /* 0x040fe40000400000 */
[C---:B------:R-:W-:Y:S02]  /*2fc0*/  FMUL R69, R62.reuse, R69 ;  /* 0x000000453e457220 */ /* 0x040fe40000400000 */
[----:B------:R-:W-:Y:S02]  /*2fd0*/  FMUL R68, R62, R71 ;  /* 0x000000473e447220 */ /* 0x000fe40000400000 */
[C---:B0-----:R-:W-:Y:S01]  /*2fe0*/  FMUL R62, R31.reuse, R72 ;  /* 0x000000481f3e7220 */ /* 0x041fe20000400000 */
[----:B------:R-:W-:Y:S01]  /*2ff0*/  F2FP.BF16.PACK_AB R69, R64, R69 ;  /* 0x000000454045723e */ /* 0x000fe200000010ff */
[----:B------:R-:W-:Y:S01]  /*3000*/  FMUL R63, R31, R74 ;  /* 0x0000004a1f3f7220 */ /* 0x000fe20000400000 */
[----:B------:R-:W-:Y:S01]  /*3010*/  F2FP.BF16.PACK_AB R65, R65, R68 ;  /* 0x000000444141723e */ /* 0x000fe200000010ff */
[----:B------:R-:W-:-:S02]  /*3020*/  FMUL R66, R31, R84 ;  /* 0x000000541f427220 */ /* 0x000fc40000400000 */
[----:B------:R-:W-:Y:S01]  /*3030*/  FMUL R67, R31, R80 ;  /* 0x000000501f437220 */ /* 0x000fe20000400000 */
[----:B------:R-:W-:Y:S01]  /*3040*/  STS [R6+0x80], R69 ;  /* 0x0000804506007388 */ /* 0x000fe20000000800 */
[----:B------:R-:W-:Y:S01]  /*3050*/  FFMA.FTZ R31, R54, R70, -0.16845393180847167969 ;  /* 0xbe2c7f30361f7423 */ /* 0x000fe20000010046 */
[----:B------:R-:W-:Y:S01]  /*3060*/  F2FP.BF16.PACK_AB R63, R63, R66 ;  /* 0x000000423f3f723e */ /* 0x000fe200000010ff */
[----:B------:R-:W-:Y:S01]  /*3070*/  IMAD.IADD R55, R24, 0x1, -R55 ;  /* 0x0000000118377824 */ /* 0x000fe200078e0a37 */
[----:B------:R-:W-:Y:S01]  /*3080*/  F2FP.BF16.PACK_AB R62, R62, R67 ;  /* 0x000000433e3e723e */ /* 0x000fe200000010ff */
[C---:B------:R-:W-:Y:S01]  /*3090*/  FFMA.FTZ R31, R54.reuse, R31, 0.1716887056827545166 ;  /* 0x3e2fcf2a361f7423 */ /* 0x040fe2000001001f */
[----:B------:R0:W-:Y:S01]  /*30a0*/  STS [R6], R65 ;  /* 0x0000004106007388 */ /* 0x0001e20000000800 */
[----:B------:R-:W-:Y:S02]  /*30b0*/  FADD R55, R55, -1 ;  /* 0xbf80000037377421 */ /* 0x000fe40000000000 */
[----:B------:R-:W-:Y:S01]  /*30c0*/  FFMA.FTZ R31, R54, R31, -0.17900948226451873779 ;  /* 0xbe374e43361f7423 */ /* 0x000fe2000001001f */
[----:B------:R-:W-:Y:S01]  /*30d0*/  STS [R33+0x800], R63 ;  /* 0x0008003f21007388 */ /* 0x000fe20000000800 */
[----:B------:R-:W-:-:S02]  /*30e0*/  IMAD.IADD R37, R26, 0x1, -R37 ;  /* 0x000000011a257824 */ /* 0x000fc400078e0a25 */
[----:B------:R-:W-:Y:S01]  /*30f0*/  FFMA.FTZ R31, R54, R31, 0.20512372255325317383 ;  /* 0x3e520bf4361f7423 */ /* 0x000fe2000001001f */
[----:B------:R1:W-:Y:S01]  /*3100*/  STS [R33+0x880], R62 ;  /* 0x0008803e21007388 */ /* 0x0003e20000000800 */
[----:B------:R-:W-:Y:S02]  /*3110*/  FADD R36, R36, -1 ;  /* 0xbf80000024247421 */ /* 0x000fe40000000000 */
[C---:B------:R-:W-:Y:S01]  /*3120*/  FFMA.FTZ R31, R54.reuse, R31, -0.24046532809734344482 ;  /* 0xbe763c8b361f7423 */ /* 0x040fe2000001001f */
[----:B------:R-:W-:Y:S01]  /*3130*/  STS [R39+0x1000], R35 ;  /* 0x0010002327007388 */ /* 0x000fe20000000800 */
[----:B0-----:R-:W-:Y:S02]  /*3140*/  FFMA.FTZ R6, R55, R70, -0.16845393180847167969 ;  /* 0xbe2c7f3037067423 */ /* 0x001fe40000010046 */
[----:B------:R-:W-:Y:S01]  /*3150*/  FFMA.FTZ R31, R54, R31, 0.28857114911079406738 ;  /* 0x3e93bf99361f7423 */ /* 0x000fe2000001001f */
[----:B------:R0:W-:Y:S01]  /*3160*/  STS [R39+0x1080], R32 ;  /* 0x0010802027007388 */ /* 0x0001e20000000800 */
[----:B------:R-:W-:-:S02]  /*3170*/  FADD R37, R37, -1 ;  /* 0xbf80000025257421 */ /* 0x000fc40000000000 */
[C---:B------:R-:W-:Y:S01]  /*3180*/  FFMA.FTZ R31, R54.reuse, R31, -0.36067417263984680176 ;  /* 0xbeb8aa49361f7423 */ /* 0x040fe2000001001f */
[----:B------:R-:W-:Y:S01]  /*3190*/  STS [R61+0x1800], R34 ;  /* 0x001800223d007388 */ /* 0x000fe20000000800 */
[----:B------:R-:W-:Y:S02]  /*31a0*/  FFMA.FTZ R6, R55, R6, 0.1716887056827545166 ;  /* 0x3e2fcf2a37067423 */ /* 0x000fe40000010006 */
[----:B------:R-:W-:Y:S01]  /*31b0*/  FFMA.FTZ R31, R54, R31, 0.48089820146560668945 ;  /* 0x3ef6384a361f7423 */ /* 0x000fe2000001001f */
[----:B------:R-:W-:Y:S01]  /*31c0*/  STS [R61+0x1880], R38 ;  /* 0x001880263d007388 */ /* 0x000fe20000000800 */
[-C--:B-1----:R-:W-:Y:S02]  /*31d0*/  FFMA.FTZ R33, R36, R70.reuse, -0.16845393180847167969 ;  /* 0xbe2c7f3024217423 */ /* 0x082fe40000010046 */
[----:B------:R-:W-:Y:S01]  /*31e0*/  FFMA.FTZ R31, R54, R31, -0.72134751081466674805 ;  /* 0xbf38aa3b361f7423 */ /* 0x000fe2000001001f */
[----:B------:R-:W-:Y:S01]  /*31f0*/  BAR.SYNC.DEFER_BLOCKING 0x0 ;  /* 0x0000000000007b1d */ /* 0x000fe20000010000 */
[----:B0-----:R-:W-:-:S02]  /*3200*/  FFMA.FTZ R32, R37, R70, -0.16845393180847167969 ;  /* 0xbe2c7f3025207423 */ /* 0x001fc40000010046 */
[C---:B------:R-:W-:Y:S02]  /*3210*/  FMUL R31, R54.reuse, R31 ;  /* 0x0000001f361f7220 */ /* 0x040fe40000400000 */
[----:B------:R-:W-:Y:S02]  /*3220*/  FFMA.FTZ R6, R55, R6, -0.17900948226451873779 ;  /* 0xbe374e4337067423 */ /* 0x000fe40000010006 */
[----:B------:R-:W-:Y:S02]  /*3230*/  FMUL R31, R54, R31 ;  /* 0x0000001f361f7220 */ /* 0x000fe40000400000 */
[----:B------:R-:W-:Y:S02]  /*3240*/  FFMA.FTZ R33, R36, R33, 0.1716887056827545166 ;  /* 0x3e2fcf2a24217423 */ /* 0x000fe40000010021 */
[----:B------:R-:W-:Y:S02]  /*3250*/  FFMA.FTZ R54, R54, 1.4426950216293334961, R31 ;  /* 0x3fb8aa3b36367823 */ /* 0x000fe4000001001f */
[----:B------:R-:W-:-:S02]  /*3260*/  FFMA.FTZ R32, R37, R32, 0.1716887056827545166 ;  /* 0x3e2fcf2a25207423 */ /* 0x000fc40000010020 */
[----:B------:R-:W-:Y:S02]  /*3270*/  FFMA.FTZ R6, R55, R6, 0.20512372255325317383 ;  /* 0x3e520bf437067423 */ /* 0x000fe40000010006 */
[C---:B------:R-:W-:Y:S02]  /*3280*/  FFMA.FTZ R33, R36.reuse, R33, -0.17900948226451873779 ;  /* 0xbe374e4324217423 */ /* 0x040fe40000010021 */
[----:B------:R-:W-:Y:S02]  /*3290*/  FFMA.FTZ R32, R37, R32, -0.17900948226451873779 ;  /* 0xbe374e4325207423 */ /* 0x000fe40000010020 */
[----:B------:R-:W-:Y:S02]  /*32a0*/  FFMA.FTZ R6, R55, R6, -0.24046532809734344482 ;  /* 0xbe763c8b37067423 */ /* 0x000fe40000010006 */
[----:B------:R-:W-:Y:S01]  /*32b0*/  FFMA.FTZ R33, R36, R33, 0.20512372255325317383 ;  /* 0x3e520bf424217423 */ /* 0x000fe20000010021 */
[----:B------:R-:W0:Y:S01]  /*32c0*/  LDS R31, [R3] ;  /* 0x00000000031f7984 */ /* 0x000e220000000800 */
[----:B------:R-:W-:-:S02]  /*32d0*/  FFMA.FTZ R32, R37, R32, 0.20512372255325317383 ;  /* 0x3e520bf425207423 */ /* 0x000fc40000010020 */
[----:B------:R-:W-:Y:S01]  /*32e0*/  FFMA.FTZ R6, R55, R6, 0.28857114911079406738 ;  /* 0x3e93bf9937067423 */ /* 0x000fe20000010006 */
[----:B------:R-:W1:Y:S01]  /*32f0*/  LDS R35, [R3+0x100] ;  /* 0x0001000003237984 */ /* 0x000e620000000800 */
[C---:B------:R-:W-:Y:S02]  /*3300*/  FFMA.FTZ R33, R36.reuse, R33, -0.24046532809734344482 ;  /* 0xbe763c8b24217423 */ /* 0x040fe40000010021 */
[----:B------:R-:W-:Y:S01]  /*3310*/  FFMA.FTZ R32, R37, R32, -0.24046532809734344482 ;  /* 0xbe763c8b25207423 */ /* 0x000fe20000010020 */
[----:B------:R-:W2:Y:S01]  /*3320*/  LDS R39, [R3+0x200] ;  /* 0x0002000003277984 */ /* 0x000ea20000000800 */
[----:B------:R-:W-:Y:S02]  /*3330*/  FFMA.FTZ R6, R55, R6, -0.36067417263984680176 ;  /* 0xbeb8aa4937067423 */ /* 0x000fe40000010006 */
[----:B------:R-:W-:Y:S01]  /*3340*/  FFMA.FTZ R33, R36, R33, 0.28857114911079406738 ;  /* 0x3e93bf9924217423 */ /* 0x000fe20000010021 */
[----:B------:R-:W3:Y:S01]  /*3350*/  LDS R61, [R3+0x300] ;  /* 0x00030000033d7984 */ /* 0x000ee20000000800 */
[----:B------:R-:W-:-:S02]  /*3360*/  FFMA.FTZ R32, R37, R32, 0.28857114911079406738 ;  /* 0x3e93bf9925207423 */ /* 0x000fc40000010020 */
[----:B------:R-:W-:Y:S01]  /*3370*/  FFMA.FTZ R6, R55, R6, 0.48089820146560668945 ;  /* 0x3ef6384a37067423 */ /* 0x000fe20000010006 */
[----:B------:R-:W4:Y:S01]  /*3380*/  LDS R63, [R3+0x400] ;  /* 0x00040000033f7984 */ /* 0x000f220000000800 */
[C---:B------:R-:W-:Y:S02]  /*3390*/  FFMA.FTZ R33, R36.reuse, R33, -0.36067417263984680176 ;  /* 0xbeb8aa4924217423 */ /* 0x040fe40000010021 */
[----:B------:R-:W-:Y:S01]  /*33a0*/  FFMA.FTZ R32, R37, R32, -0.36067417263984680176 ;  /* 0xbeb8aa4925207423 */ /* 0x000fe20000010020 */
[----:B------:R-:W5:Y:S01]  /*33b0*/  LDS R65, [R3+0x500] ;  /* 0x0005000003417984 */ /* 0x000f620000000800 */
[----:B------:R-:W-:Y:S02]  /*33c0*/  FFMA.FTZ R6, R55, R6, -0.72134751081466674805 ;  /* 0xbf38aa3b37067423 */ /* 0x000fe40000010006 */
[----:B------:R-:W-:Y:S01]  /*33d0*/  FFMA.FTZ R33, R36, R33, 0.48089820146560668945 ;  /* 0x3ef6384a24217423 */ /* 0x000fe20000010021 */
[----:B------:R-:W5:Y:S01]  /*33e0*/  LDS R67, [R3+0x600] ;  /* 0x0006000003437984 */ /* 0x000f620000000800 */
[----:B------:R-:W-:-:S02]  /*33f0*/  FFMA.FTZ R32, R37, R32, 0.48089820146560668945 ;  /* 0x3ef6384a25207423 */ /* 0x000fc40000010020 */
[----:B------:R-:W-:Y:S01]  /*3400*/  FMUL R6, R55, R6 ;  /* 0x0000000637067220 */ /* 0x000fe20000400000 */
[----:B------:R0:W5:Y:S01]  /*3410*/  LDS R69, [R3+0x700] ;  /* 0x0007000003457984 */ /* 0x0001620000000800 */
[C---:B------:R-:W-:Y:S02]  /*3420*/  FFMA.FTZ R33, R36.reuse, R33, -0.72134751081466674805 ;  /* 0xbf38aa3b24217423 */ /* 0x040fe40000010021 */
[----:B------:R-:W-:Y:S02]  /*3430*/  FFMA.FTZ R32, R37, R32, -0.72134751081466674805 ;  /* 0xbf38aa3b25207423 */ /* 0x000fe40000010020 */
[----:B------:R-:W-:Y:S02]  /*3440*/  FMUL R6, R55, R6 ;  /* 0x0000000637067220 */ /* 0x000fe40000400000 */
[----:B------:R-:W-:Y:S01]  /*3450*/  FMUL R33, R36, R33 ;  /* 0x0000002124217220 */ /* 0x000fe20000400000 */
[----:B0-----:R-:W-:Y:S01]  /*3460*/  @P5 MOV R3, 0x7f800000 ;  /* 0x7f80000000035802 */ /* 0x001fe20000000f00 */
[----:B------:R-:W-:-:S02]  /*3470*/  FMUL R32, R37, R32 ;  /* 0x0000002025207220 */ /* 0x000fc40000400000 */
[----:B------:R-:W-:Y:S01]  /*3480*/  FFMA.FTZ R55, R55, 1.4426950216293334961, R6 ;  /* 0x3fb8aa3b37377823 */ /* 0x000fe20000010006 */
[----:B------:R-:W-:Y:S01]  /*3490*/  STG.E.U16 [R12.64], R31 ;  /* 0x0000001f0c007986 */ /* 0x000fe2000c101506 */
[C---:B------:R-:W-:Y:S02]  /*34a0*/  FMUL R33, R36.reuse, R33 ;  /* 0x0000002124217220 */ /* 0x040fe40000400000 */
[----:B------:R-:W-:Y:S01]  /*34b0*/  @P3 IMAD.MOV.U32 R6, RZ, RZ, 0x7f800000 ;  /* 0x7f800000ff063424 */ /* 0x000fe200078e00ff */
[----:B-1----:R0:W-:Y:S01]  /*34c0*/  STG.E.U16 [R10.64], R35 ;  /* 0x000000230a007986 */ /* 0x0021e2000c101506 */
[----:B------:R-:W-:Y:S02]  /*34d0*/  FMUL R32, R37, R32 ;  /* 0x0000002025207220 */ /* 0x000fe40000400000 */
[----:B------:R-:W-:Y:S01]  /*34e0*/  FADD R27, R27, R54 ;  /* 0x000000361b1b7221 */ /* 0x000fe20000000000 */
[----:B--2---:R1:W-:Y:S01]  /*34f0*/  STG.E.U16 [R8.64], R39 ;  /* 0x0000002708007986 */ /* 0x0043e2000c101506 */
[----:B------:R-:W-:-:S02]  /*3500*/  FFMA.FTZ R36, R36, 1.4426950216293334961, R33 ;  /* 0x3fb8aa3b24247823 */ /* 0x000fc40000010021 */
[----:B------:R-:W-:Y:S01]  /*3510*/  @P3 FFMA.FTZ R27, R7, R6, +INF ;  /* 0x7f800000071b3423 */ /* 0x000fe20000010006 */
[----:B------:R-:W-:Y:S01]  /*3520*/  @P0 MOV R7, 0x7f800000 ;  /* 0x7f80000000070802 */ /* 0x000fe20000000f00 */
[----:B------:R-:W-:Y:S01]  /*3530*/  FFMA.FTZ R37, R37, 1.4426950216293334961, R32 ;  /* 0x3fb8aa3b25257823 */ /* 0x000fe20000010020 */
[----:B---3--:R-:W-:Y:S01]  /*3540*/  STG.E.U16 [R46.64], R61 ;  /* 0x0000003d2e007986 */ /* 0x008fe2000c101506 */
[----:B------:R-:W-:Y:S01]  /*3550*/  FADD R28, R28, R55 ;  /* 0x000000371c1c7221 */ /* 0x000fe20000000000 */
[----:B0-----:R-:W-:Y:S01]  /*3560*/  PRMT R11, R39, 0x7632, R11 ;  /* 0x00007632270b7816 */ /* 0x001fe2000000000b */
[----:B------:R-:W-:Y:S01]  /*3570*/  @P2 IMAD.MOV.U32 R6, RZ, RZ, 0x7f800000 ;  /* 0x7f800000ff062424 */ /* 0x000fe200078e00ff */
[----:B----4-:R-:W-:Y:S01]  /*3580*/  STG.E.U16 [R44.64], R63 ;  /* 0x0000003f2c007986 */ /* 0x010fe2000c101506 */
[----:B------:R-:W-:Y:S01]  /*3590*/  @P5 FFMA.FTZ R28, R24, R3, +INF ;  /* 0x7f800000181c5423 */ /* 0x000fe20000010003 */
[----:B------:R-:W-:Y:S01]  /*35a0*/  PRMT R3, R31, 0x7632, R3 ;  /* 0x000076321f037816 */ /* 0x000fe20000000003 */
[----:B------:R-:W-:Y:S01]  /*35b0*/  FADD R29, R29, R36 ;  /* 0x000000241d1d7221 */ /* 0x000fe20000000000 */
[----:B-1----:R-:W-:Y:S01]  /*35c0*/  PRMT R9, R35, 0x7632, R9 ;  /* 0x0000763223097816 */ /* 0x002fe20000000009 */
[----:B------:R-:W-:Y:S01]  /*35d0*/  FADD R30, R30, R37 ;  /* 0x000000251e1e7221 */ /* 0x000fe20000000000 */
[----:B-----5:R-:W-:Y:S01]  /*35e0*/  STG.E.U16 [R42.64], R65 ;  /* 0x000000412a007986 */ /* 0x020fe2000c101506 */
[----:B------:R-:W-:Y:S01]  /*35f0*/  @P2 FFMA.FTZ R29, R25, R6, +INF ;  /* 0x7f800000191d2423 */ /* 0x000fe20000010006 */
[C---:B------:R-:W-:Y:S01]  /*3600*/  FSETP.NEU.AND P2, PT, R26.reuse, RZ, PT ;  /* 0x000000ff1a00720b */ /* 0x040fe20003f4d000 */
[----:B------:R-:W-:Y:S01]  /*3610*/  @P0 FFMA.FTZ R30, R26, R7, +INF ;  /* 0x7f8000001a1e0423 */ /* 0x000fe20000010007 */
[----:B------:R0:W-:Y:S01]  /*3620*/  STG.E.U16 [R40.64], R67 ;  /* 0x0000004328007986 */ /* 0x0001e2000c101506 */
[----:B------:R-:W-:-:S02]  /*3630*/  PRMT R10, R61, 0x7632, R10 ;  /* 0x000076323d0a7816 */ /* 0x000fc4000000000a */
[----:B------:R-:W-:Y:S01]  /*3640*/  FSETP.NEU.AND P5, PT, R25, RZ, PT ;  /* 0x000000ff1900720b */ /* 0x000fe20003fad000 */
[----:B------:R-:W-:Y:S01]  /*3650*/  STG.E.U16 [R22.64], R69 ;  /* 0x0000004516007986 */ /* 0x000fe2000c101506 */
[----:B------:R-:W-:Y:S02]  /*3660*/  PRMT R26, R63, 0x7632, R26 ;  /* 0x000076323f1a7816 */ /* 0x000fe4000000001a */
[----:B------:R-:W-:Y:S01]  /*3670*/  PRMT R25, R65, 0x7632, R25 ;  /* 0x0000763241197816 */ /* 0x000fe20000000019 */
[----:B------:R1:W-:Y:S01]  /*3680*/  STG.E.U16 [R20.64], R3 ;  /* 0x0000000314007986 */ /* 0x0003e2000c101506 */
[----:B------:R-:W-:Y:S02]  /*3690*/  FSETP.NEU.AND P3, PT, R24, RZ, PT ;  /* 0x000000ff1800720b */ /* 0x000fe40003f6d000 */
[----:B------:R-:W-:Y:S01]  /*36a0*/  PRMT R24, R69, 0x7632, R24 ;  /* 0x0000763245187816 */ /* 0x000fe20000000018 */
[----:B------:R2:W-:Y:S01]  /*36b0*/  STG.E.U16 [R18.64], R9 ;  /* 0x0000000912007986 */ /* 0x0005e2000c101506 */
[----:B0-----:R-:W-:-:S02]  /*36c0*/  PRMT R67, R67, 0x7632, R67 ;  /* 0x0000763243437816 */ /* 0x001fc40000000043 */
[----:B------:R-:W-:Y:S01]  /*36d0*/  FSEL R8, R27, -INF , P1 ;  /* 0xff8000001b087808 */ /* 0x000fe20000800000 */
[----:B------:R0:W-:Y:S01]  /*36e0*/  STG.E.U16 [R16.64], R11 ;  /* 0x0000000b10007986 */ /* 0x0001e2000c101506 */
[----:B------:R-:W-:Y:S02]  /*36f0*/  FSEL R6, R29, -INF , P5 ;  /* 0xff8000001d067808 */ /* 0x000fe40002800000 */
[----:B------:R-:W-:Y:S01]  /*3700*/  FSEL R7, R30, -INF , P2 ;  /* 0xff8000001e077808 */ /* 0x000fe20001000000 */
[----:B------:R3:W-:Y:S01]  /*3710*/  STG.E.U16 [R14.64], R10 ;  /* 0x0000000a0e007986 */ /* 0x0007e2000c101506 */
[----:B-1----:R-:W-:Y:S01]  /*3720*/  FSEL R3, R28, -INF , P3 ;  /* 0xff8000001c037808 */ /* 0x002fe20001800000 */
[----:B------:R-:W-:Y:S02]  /*3730*/  FFMA R8, R8, 0.69314718246459960938, R59 ;  /* 0x3f31721808087823 */ /* 0x000fe4000000003b */
[----:B------:R1:W-:Y:S02]  /*3740*/  STG.E.U16 [R52.64], R26 ;  /* 0x0000001a34007986 */ /* 0x0003e4000c101506 */
[----:B--2---:R-:W-:-:S02]  /*3750*/  FFMA R9, R3, 0.69314718246459960938, R58 ;  /* 0x3f31721803097823 */ /* 0x004fc4000000003a */
[----:B------:R1:W-:Y:S01]  /*3760*/  STG.E.U16 [R50.64], R25 ;  /* 0x0000001932007986 */ /* 0x0003e2000c101506 */
[----:B0-----:R-:W-:-:S03]  /*3770*/  FFMA R11, R7, 0.69314718246459960938, R56 ;  /* 0x3f317218070b7823 */ /* 0x001fc60000000038 */
[----:B------:R1:W-:Y:S01]  /*3780*/  STG.E.U16 [R4.64], R67 ;  /* 0x0000004304007986 */ /* 0x0003e2000c101506 */
[----:B---3--:R-:W-:-:S03]  /*3790*/  FFMA R10, R6, 0.69314718246459960938, R57 ;  /* 0x3f317218060a7823 */ /* 0x008fc60000000039 */
[----:B------:R1:W-:Y:S04]  /*37a0*/  STG.E.U16 [R48.64], R24 ;  /* 0x0000001830007986 */ /* 0x0003e8000c101506 */
[----:B------:R-:W-:Y:S06]  /*37b0*/  BAR.SYNC.DEFER_BLOCKING 0x0 ;  /* 0x0000000000007b1d */ /* 0x000fec0000010000 */
[----:B------:R1:W-:Y:S04]  /*37c0*/  STS.128 [R83.X4], R8 ;  /* 0x0000000853007388 */ /* 0x0003e80000004c00 */
[----:B------:R-:W-:Y:S06]  /*37d0*/  BAR.SYNC.DEFER_BLOCKING 0x0 ;  /* 0x0000000000007b1d */ /* 0x000fec0000010000 */
[----:B------:R-:W-:Y:S05]  /*37e0*/  @P4 EXIT ;  /* 0x000000000000494d */ /* 0x000fea0003800000 */
[----:B-1----:R-:W0:Y:S01]  /*37f0*/  LDS R7, [R0] ;  /* 0x0000000000077984 */ /* 0x002e220000000800 */
[----:B------:R-:W-:Y:S01]  /*3800*/  IMAD R2, R2, c[0x0][0x1cc], RZ ;  /* 0x0000730002027a24 */ /* 0x000fe200078e02ff */
[C---:B------:R-:W-:Y:S01]  /*3810*/  SHF.L.U32 R6, R82.reuse, 0x2, RZ ;  /* 0x0000000252067819 */ /* 0x040fe200000006ff */
[----:B------:R-:W-:-:S04]  /*3820*/  IMAD.HI R5, R82, 0x4, RZ ;  /* 0x0000000452057827 */ /* 0x000fc800078e02ff */
[C---:B------:R-:W-:Y:S02]  /*3830*/  IMAD.SHL.U32 R3, R2.reuse, 0x4, RZ ;  /* 0x0000000402037824 */ /* 0x040fe400078e00ff */
[----:B------:R-:W-:-:S03]  /*3840*/  IMAD.HI R4, R2, 0x4, RZ ;  /* 0x0000000402047827 */ /* 0x000fc600078e02ff */
[----:B------:R-:W-:-:S04]  /*3850*/  IADD3 R2, P0, P1, R6, c[0x0][0x180], R3 ;  /* 0x0000600006027a10 */ /* 0x000fc8000791e003 */
[----:B------:R-:W-:-:S05]  /*3860*/  IADD3.X R3, R5, c[0x0][0x184], R4, P0, P1 ;  /* 0x0000610005037a10 */ /* 0x000fca00007e2404 */
[----:B0-----:R-:W-:Y:S01]  /*3870*/  STG.E [R2.64], R7 ;  /* 0x0000000702007986 */ /* 0x001fe2000c101906 */
[----:B------:R-:W-:Y:S05]  /*3880*/  EXIT ;  /* 0x000000000000794d */ /* 0x000fea0003800000 */
.L_x_2:
[----:B------:R-:W-:-:S00]  /*3890*/  BRA `(.L_x_2) ;  /* 0xfffffff000007947 */ /* 0x000fc0000383ffff */
[----:B------:R-:W-:-:S00]  /*38a0*/  NOP ;  /* 0x0000000000007918 */ /* 0x000fc00000000000 */
        /* <DEDUP_REMOVED lines=13> */
.L_x_3:


//--------------------- .nv.global.init           --------------------------
	.section	.nv.global.init,"aw",@progbits
.nv.global.init:
	.type		_$_str,@object
	.size		_$_str,(.L_0 - _$_str)
_$_str:
        /*0000*/ 	.byte	0x5f, 0x5f, 0x43, 0x55, 0x44, 0x41, 0x5f, 0x46, 0x54, 0x5a, 0x00
.L_0:


//--------------------- .nv.shared.attn_fwd       --------------------------
	.section	.nv.shared.attn_fwd,"aw",@nobits
	.sectionflags	@""
	.align	16
